// auto-generated by cutlass_sweep.epilogue — config: {"arch": "sm_100", "cluster_m": 2, "cluster_n": 1, "dtype": "e4m3", "fusion": "sigmoid", "tile_k": 64, "tile_m": 128, "tile_n": 128}
#include "cutlass/cutlass.h"
#include "cutlass/gemm/collective/collective_builder.hpp"
#include "cutlass/gemm/device/gemm_universal_adapter.h"
#include "cutlass/gemm/kernel/gemm_universal.hpp"
#include "cutlass/epilogue/collective/collective_builder.hpp"
#include "cutlass/epilogue/fusion/operations.hpp"
#include "cutlass/epilogue/thread/activation.h"

using Elem = cutlass::float_e4m3_t;
using Acc  = float;
using TileShape    = cute::Shape<cute::_128, cute::_128, cute::_64>;
using ClusterShape = cute::Shape<cute::_2, cute::_1, cute::_1>;
using FusionOp     = cutlass::epilogue::fusion::LinCombEltAct<cutlass::epilogue::thread::Sigmoid, Elem, Acc>;

using CollectiveEpilogue = typename cutlass::epilogue::collective::CollectiveBuilder<
    cutlass::arch::Sm100, cutlass::arch::OpClassTensorOp,
    TileShape, ClusterShape,
    cutlass::epilogue::collective::EpilogueTileAuto,
    Acc, Acc,
    Elem, cutlass::layout::RowMajor, 128 / cutlass::sizeof_bits<Elem>::value,
    Elem, cutlass::layout::RowMajor, 128 / cutlass::sizeof_bits<Elem>::value,
    cutlass::epilogue::collective::EpilogueScheduleAuto,
    FusionOp
  >::CollectiveOp;

using CollectiveMainloop = typename cutlass::gemm::collective::CollectiveBuilder<
    cutlass::arch::Sm100, cutlass::arch::OpClassTensorOp,
    Elem, cutlass::layout::RowMajor, 128 / cutlass::sizeof_bits<Elem>::value,
    Elem, cutlass::layout::ColumnMajor, 128 / cutlass::sizeof_bits<Elem>::value,
    Acc,
    TileShape, ClusterShape,
    cutlass::gemm::collective::StageCountAutoCarveout<
        static_cast<int>(sizeof(typename CollectiveEpilogue::SharedStorage))>,
    cutlass::gemm::collective::KernelScheduleAuto
  >::CollectiveOp;

using GemmKernel = cutlass::gemm::kernel::GemmUniversal<
    cute::Shape<int,int,int,int>, CollectiveMainloop, CollectiveEpilogue>;
using Gemm = cutlass::gemm::device::GemmUniversalAdapter<GemmKernel>;

auto* _anchor = &cutlass::device_kernel<GemmKernel>;


// ===== COMPILED SASS (sm_100a) =====

	.target	sm_100a

	.elftype	@"ET_EXEC"


//--------------------- .note.nv.tkinfo           --------------------------
	.section	.note.nv.tkinfo,"",@"SHT_NOTE"
	.sectionflags	@"SHF_NOTE_NV_TKINFO"
	.tkinfo
        /*0018*/ 	.word	0x00000002
        /*0030*/ 	.string	""
        /*0030*/ 	.string	"ptxas"
        /*0030*/ 	.string	"Cuda compilation tools, release 13.0, V13.0.88"
        /*0030*/ 	.string	"Build cuda_13.0.r13.0/compiler.36424714_0"
        /*0030*/ 	.string	"-arch sm_100a -m 64 "



//--------------------- .note.nv.cuinfo           --------------------------
	.section	.note.nv.cuinfo,"",@"SHT_NOTE"
	.sectionflags	@"SHF_NOTE_NV_CUINFO"
        /*0018*/ 	.short	0x0002
        /*001a*/ 	.short	0x0064
        /*001c*/ 	.short	0x0082
	.zero		2


//--------------------- .nv.info                  --------------------------
	.section	.nv.info,"",@"SHT_CUDA_INFO"
	.align	4


	//----- nvinfo : EIATTR_REGCOUNT
	.align		4
        /*0000*/ 	.byte	0x04, 0x2f
        /*0002*/ 	.short	(.L_19 - .L_18)
	.align		4
.L_18:
        /*0004*/ 	.word	index@(_ZN7cutlass13device_kernelINS_4gemm6kernel13GemmUniversalIN4cute5tupleIJiiiiEEENS1_10collective13CollectiveMmaINS1_35MainloopSm100TmaUmmaWarpSpecializedILi26ELi2ELi4ENS5_IJNS4_1CILi2EEENSA_ILi1EEESC_EEEEENS5_IJNSA_ILi128EEESF_NSA_ILi64EEEEEENS_12float_e4m3_tENS5_IJlSC_lEEESI_SJ_NS4_8TiledMMAINS4_8MMA_AtomIJNS4_10MMA_TraitsINS4_25SM100_MMA_F8F6F4_2x1SM_SSEJSI_SI_fSF_SF_NS4_17integral_constantINS4_4UMMA5MajorELSQ_0EEESR_NSO_INSP_7ScaleInELSS_0EEEST_EEEEEENS4_6LayoutINS5_IJSC_SC_SC_EEENS5_IJNSA_ILi0EEESY_SY_EEEEENS5_IJNS4_10UnderscoreES11_S11_EEEEENS4_18SM100_TMA_2SM_LOADENS4_14ComposedLayoutINS4_7SwizzleILi2ELi4ELi3EEENS4_18smem_ptr_flag_bitsILi8EEENSW_INS5_IJNSA_ILi8EEESG_EEENS5_IJSG_SC_EEEEEEEvNS4_8identityES14_S1E_vS1F_EENS_8epilogue10collective18CollectiveEpilogueINS1H_23Sm100TmaWarpSpecializedILi2ELi2ELi32ELb0ELb0EEEJNS5_IJSG_SF_SG_EEENS5_IJNSW_ISG_SC_EENSW_INS5_IJNSA_ILi32EEESB_EEENS5_IJSC_SG_EEEEEEEESI_SJ_SI_SJ_NS1H_6fusion15FusionCallbacksIS1L_NS1T_13LinCombEltActINS1H_6thread7SigmoidESI_fSI_fLNS_15FloatRoundStyleE2EEES1M_S1S_JEEENS4_5SM1004TMEM4LOAD26SM100_TMEM_LOAD_32dp32b32xENS4_13SM90_TMA_LOADENS15_INS16_ILi1ELi4ELi3EEES19_NSW_INS5_IJS1A_S1O_EEENS5_IJS1O_SC_EEEEEEENS4_39AutoVectorizingCopyWithAssumedAlignmentILi128EEENS4_14SM90_TMA_STOREES2A_S2C_S2C_EEEvvEEEEvNT_6ParamsE)
        /*0008*/ 	.word	0x0000007a


	//----- nvinfo : EIATTR_FRAME_SIZE
	.align		4
.L_19:
        /*000c*/ 	.byte	0x04, 0x11
        /*000e*/ 	.short	(.L_21 - .L_20)
	.align		4
.L_20:
        /*0010*/ 	.word	index@($__internal_3_$__cuda_sm20_rcp_rn_f32_slowpath)
        /*0014*/ 	.word	0x00000000


	//----- nvinfo : EIATTR_FRAME_SIZE
	.align		4
.L_21:
        /*0018*/ 	.byte	0x04, 0x11
        /*001a*/ 	.short	(.L_23 - .L_22)
	.align		4
.L_22:
        /*001c*/ 	.word	index@($__internal_2_$__cuda_sm10x_tcgen05_guardrail_trap_unallocated_columns_being_dealloced)
        /*0020*/ 	.word	0x00000000


	//----- nvinfo : EIATTR_FRAME_SIZE
	.align		4
.L_23:
        /*0024*/ 	.byte	0x04, 0x11
        /*0026*/ 	.short	(.L_25 - .L_24)
	.align		4
.L_24:
        /*0028*/ 	.word	index@($__internal_1_$__cuda_sm10x_tcgen05_guardrail_trap_phase_invalid_during_alloc)
        /*002c*/ 	.word	0x00000000


	//----- nvinfo : EIATTR_FRAME_SIZE
	.align		4
.L_25:
        /*0030*/ 	.byte	0x04, 0x11
        /*0032*/ 	.short	(.L_27 - .L_26)
	.align		4
.L_26:
        /*0034*/ 	.word	index@($__internal_0_$__cuda_sm10x_tcgen05_guardrail_trap_col_being_dealloced_not_returned_by_alloc)
        /*0038*/ 	.word	0x00000000


	//----- nvinfo : EIATTR_FRAME_SIZE
	.align		4
.L_27:
        /*003c*/ 	.byte	0x04, 0x11
        /*003e*/ 	.short	(.L_29 - .L_28)
	.align		4
.L_28:
        /*0040*/ 	.word	index@(_ZN7cutlass13device_kernelINS_4gemm6kernel13GemmUniversalIN4cute5tupleIJiiiiEEENS1_10collective13CollectiveMmaINS1_35MainloopSm100TmaUmmaWarpSpecializedILi26ELi2ELi4ENS5_IJNS4_1CILi2EEENSA_ILi1EEESC_EEEEENS5_IJNSA_ILi128EEESF_NSA_ILi64EEEEEENS_12float_e4m3_tENS5_IJlSC_lEEESI_SJ_NS4_8TiledMMAINS4_8MMA_AtomIJNS4_10MMA_TraitsINS4_25SM100_MMA_F8F6F4_2x1SM_SSEJSI_SI_fSF_SF_NS4_17integral_constantINS4_4UMMA5MajorELSQ_0EEESR_NSO_INSP_7ScaleInELSS_0EEEST_EEEEEENS4_6LayoutINS5_IJSC_SC_SC_EEENS5_IJNSA_ILi0EEESY_SY_EEEEENS5_IJNS4_10UnderscoreES11_S11_EEEEENS4_18SM100_TMA_2SM_LOADENS4_14ComposedLayoutINS4_7SwizzleILi2ELi4ELi3EEENS4_18smem_ptr_flag_bitsILi8EEENSW_INS5_IJNSA_ILi8EEESG_EEENS5_IJSG_SC_EEEEEEEvNS4_8identityES14_S1E_vS1F_EENS_8epilogue10collective18CollectiveEpilogueINS1H_23Sm100TmaWarpSpecializedILi2ELi2ELi32ELb0ELb0EEEJNS5_IJSG_SF_SG_EEENS5_IJNSW_ISG_SC_EENSW_INS5_IJNSA_ILi32EEESB_EEENS5_IJSC_SG_EEEEEEEESI_SJ_SI_SJ_NS1H_6fusion15FusionCallbacksIS1L_NS1T_13LinCombEltActINS1H_6thread7SigmoidESI_fSI_fLNS_15FloatRoundStyleE2EEES1M_S1S_JEEENS4_5SM1004TMEM4LOAD26SM100_TMEM_LOAD_32dp32b32xENS4_13SM90_TMA_LOADENS15_INS16_ILi1ELi4ELi3EEES19_NSW_INS5_IJS1A_S1O_EEENS5_IJS1O_SC_EEEEEEENS4_39AutoVectorizingCopyWithAssumedAlignmentILi128EEENS4_14SM90_TMA_STOREES2A_S2C_S2C_EEEvvEEEEvNT_6ParamsE)
        /*0044*/ 	.word	0x00000000


	//----- nvinfo : EIATTR_MIN_STACK_SIZE
	.align		4
.L_29:
        /*0048*/ 	.byte	0x04, 0x12
        /*004a*/ 	.short	(.L_31 - .L_30)
	.align		4
.L_30:
        /*004c*/ 	.word	index@(_ZN7cutlass13device_kernelINS_4gemm6kernel13GemmUniversalIN4cute5tupleIJiiiiEEENS1_10collective13CollectiveMmaINS1_35MainloopSm100TmaUmmaWarpSpecializedILi26ELi2ELi4ENS5_IJNS4_1CILi2EEENSA_ILi1EEESC_EEEEENS5_IJNSA_ILi128EEESF_NSA_ILi64EEEEEENS_12float_e4m3_tENS5_IJlSC_lEEESI_SJ_NS4_8TiledMMAINS4_8MMA_AtomIJNS4_10MMA_TraitsINS4_25SM100_MMA_F8F6F4_2x1SM_SSEJSI_SI_fSF_SF_NS4_17integral_constantINS4_4UMMA5MajorELSQ_0EEESR_NSO_INSP_7ScaleInELSS_0EEEST_EEEEEENS4_6LayoutINS5_IJSC_SC_SC_EEENS5_IJNSA_ILi0EEESY_SY_EEEEENS5_IJNS4_10UnderscoreES11_S11_EEEEENS4_18SM100_TMA_2SM_LOADENS4_14ComposedLayoutINS4_7SwizzleILi2ELi4ELi3EEENS4_18smem_ptr_flag_bitsILi8EEENSW_INS5_IJNSA_ILi8EEESG_EEENS5_IJSG_SC_EEEEEEEvNS4_8identityES14_S1E_vS1F_EENS_8epilogue10collective18CollectiveEpilogueINS1H_23Sm100TmaWarpSpecializedILi2ELi2ELi32ELb0ELb0EEEJNS5_IJSG_SF_SG_EEENS5_IJNSW_ISG_SC_EENSW_INS5_IJNSA_ILi32EEESB_EEENS5_IJSC_SG_EEEEEEEESI_SJ_SI_SJ_NS1H_6fusion15FusionCallbacksIS1L_NS1T_13LinCombEltActINS1H_6thread7SigmoidESI_fSI_fLNS_15FloatRoundStyleE2EEES1M_S1S_JEEENS4_5SM1004TMEM4LOAD26SM100_TMEM_LOAD_32dp32b32xENS4_13SM90_TMA_LOADENS15_INS16_ILi1ELi4ELi3EEES19_NSW_INS5_IJS1A_S1O_EEENS5_IJS1O_SC_EEEEEEENS4_39AutoVectorizingCopyWithAssumedAlignmentILi128EEENS4_14SM90_TMA_STOREES2A_S2C_S2C_EEEvvEEEEvNT_6ParamsE)
        /*0050*/ 	.word	0x00000000
.L_31:


//--------------------- .nv.compat                --------------------------
	.section	.nv.compat,"",@"SHT_CUDA_COMPAT_INFO"
	.align	4
        /*0000*/ 	.byte	0x02, 0x09, 0x01, 0x00, 0x02, 0x02, 0x02, 0x00, 0x02, 0x05, 0x05, 0x00, 0x03, 0x07, 0x01, 0x01
        /*0010*/ 	.byte	0x02, 0x03, 0x01, 0x00, 0x02, 0x06, 0x01, 0x00, 0x04, 0x0b, 0x08, 0x00, 0x09, 0x00, 0x00, 0x00
        /*0020*/ 	.byte	0x00, 0x00, 0x00, 0x00


//--------------------- .nv.info._ZN7cutlass13device_kernelINS_4gemm6kernel13GemmUniversalIN4cute5tupleIJiiiiEEENS1_10collective13CollectiveMmaINS1_35MainloopSm100TmaUmmaWarpSpecializedILi26ELi2ELi4ENS5_IJNS4_1CILi2EEENSA_ILi1EEESC_EEEEENS5_IJNSA_ILi128EEESF_NSA_ILi64EEEEEENS_12float_e4m3_tENS5_IJlSC_lEEESI_SJ_NS4_8TiledMMAINS4_8MMA_AtomIJNS4_10MMA_TraitsINS4_25SM100_MMA_F8F6F4_2x1SM_SSEJSI_SI_fSF_SF_NS4_17integral_constantINS4_4UMMA5MajorELSQ_0EEESR_NSO_INSP_7ScaleInELSS_0EEEST_EEEEEENS4_6LayoutINS5_IJSC_SC_SC_EEENS5_IJNSA_ILi0EEESY_SY_EEEEENS5_IJNS4_10UnderscoreES11_S11_EEEEENS4_18SM100_TMA_2SM_LOADENS4_14ComposedLayoutINS4_7SwizzleILi2ELi4ELi3EEENS4_18smem_ptr_flag_bitsILi8EEENSW_INS5_IJNSA_ILi8EEESG_EEENS5_IJSG_SC_EEEEEEEvNS4_8identityES14_S1E_vS1F_EENS_8epilogue10collective18CollectiveEpilogueINS1H_23Sm100TmaWarpSpecializedILi2ELi2ELi32ELb0ELb0EEEJNS5_IJSG_SF_SG_EEENS5_IJNSW_ISG_SC_EENSW_INS5_IJNSA_ILi32EEESB_EEENS5_IJSC_SG_EEEEEEEESI_SJ_SI_SJ_NS1H_6fusion15FusionCallbacksIS1L_NS1T_13LinCombEltActINS1H_6thread7SigmoidESI_fSI_fLNS_15FloatRoundStyleE2EEES1M_S1S_JEEENS4_5SM1004TMEM4LOAD26SM100_TMEM_LOAD_32dp32b32xENS4_13SM90_TMA_LOADENS15_INS16_ILi1ELi4ELi3EEES19_NSW_INS5_IJS1A_S1O_EEENS5_IJS1O_SC_EEEEEEENS4_39AutoVectorizingCopyWithAssumedAlignmentILi128EEENS4_14SM90_TMA_STOREES2A_S2C_S2C_EEEvvEEEEvNT_6ParamsE --------------------------
	.section	.nv.info._ZN7cutlass13device_kernelINS_4gemm6kernel13GemmUniversalIN4cute5tupleIJiiiiEEENS1_10collective13CollectiveMmaINS1_35MainloopSm100TmaUmmaWarpSpecializedILi26ELi2ELi4ENS5_IJNS4_1CILi2EEENSA_ILi1EEESC_EEEEENS5_IJNSA_ILi128EEESF_NSA_ILi64EEEEEENS_12float_e4m3_tENS5_IJlSC_lEEESI_SJ_NS4_8TiledMMAINS4_8MMA_AtomIJNS4_10MMA_TraitsINS4_25SM100_MMA_F8F6F4_2x1SM_SSEJSI_SI_fSF_SF_NS4_17integral_constantINS4_4UMMA5MajorELSQ_0EEESR_NSO_INSP_7ScaleInELSS_0EEEST_EEEEEENS4_6LayoutINS5_IJSC_SC_SC_EEENS5_IJNSA_ILi0EEESY_SY_EEEEENS5_IJNS4_10UnderscoreES11_S11_EEEEENS4_18SM100_TMA_2SM_LOADENS4_14ComposedLayoutINS4_7SwizzleILi2ELi4ELi3EEENS4_18smem_ptr_flag_bitsILi8EEENSW_INS5_IJNSA_ILi8EEESG_EEENS5_IJSG_SC_EEEEEEEvNS4_8identityES14_S1E_vS1F_EENS_8epilogue10collective18CollectiveEpilogueINS1H_23Sm100TmaWarpSpecializedILi2ELi2ELi32ELb0ELb0EEEJNS5_IJSG_SF_SG_EEENS5_IJNSW_ISG_SC_EENSW_INS5_IJNSA_ILi32EEESB_EEENS5_IJSC_SG_EEEEEEEESI_SJ_SI_SJ_NS1H_6fusion15FusionCallbacksIS1L_NS1T_13LinCombEltActINS1H_6thread7SigmoidESI_fSI_fLNS_15FloatRoundStyleE2EEES1M_S1S_JEEENS4_5SM1004TMEM4LOAD26SM100_TMEM_LOAD_32dp32b32xENS4_13SM90_TMA_LOADENS15_INS16_ILi1ELi4ELi3EEES19_NSW_INS5_IJS1A_S1O_EEENS5_IJS1O_SC_EEEEEEENS4_39AutoVectorizingCopyWithAssumedAlignmentILi128EEENS4_14SM90_TMA_STOREES2A_S2C_S2C_EEEvvEEEEvNT_6ParamsE,"",@"SHT_CUDA_INFO"
	.sectionflags	@""
	.align	4


	//----- nvinfo : EIATTR_CUDA_API_VERSION
	.align		4
        /*0000*/ 	.byte	0x04, 0x37
        /*0002*/ 	.short	(.L_33 - .L_32)
.L_32:
        /*0004*/ 	.word	0x00000082


	//----- nvinfo : EIATTR_KPARAM_INFO
	.align		4
.L_33:
        /*0008*/ 	.byte	0x04, 0x17
        /*000a*/ 	.short	(.L_35 - .L_34)
.L_34:
        /*000c*/ 	.word	0x00000000
        /*0010*/ 	.short	0x0000
        /*0012*/ 	.short	0x0000
        /*0014*/ 	.byte	0x00, 0xf0, 0x01, 0x20


	//----- nvinfo : EIATTR_AT_ENTRY_FRAGMENTS
	.align		4
.L_35:
        /*0018*/ 	.byte	0x04, 0x4f
        /*001a*/ 	.short	(.L_37 - .L_36)


	//   ....[0]....
.L_36:
        /*001c*/ 	.word	0x00000007


	//----- nvinfo : EIATTR_RESERVED_SMEM_USED
	.align		4
.L_37:
        /*0020*/ 	.byte	0x01, 0x41
	.zero		2


	//----- nvinfo : EIATTR_SPARSE_MMA_MASK
	.align		4
        /*0024*/ 	.byte	0x03, 0x50
        /*0026*/ 	.short	0x0000


	//----- nvinfo : EIATTR_TCGEN05_2CTA_USED
	.align		4
        /*0028*/ 	.byte	0x01, 0x52
	.zero		2


	//----- nvinfo : EIATTR_MAXREG_COUNT
	.align		4
        /*002c*/ 	.byte	0x03, 0x1b
        /*002e*/ 	.short	0x00ff


	//----- nvinfo : EIATTR_NUM_BARRIERS
	.align		4
        /*0030*/ 	.byte	0x02, 0x4c
        /*0032*/ 	.byte	0x07
	.zero		1


	//----- nvinfo : EIATTR_EXTERNS
	.align		4
        /*0034*/ 	.byte	0x04, 0x0f
        /*0036*/ 	.short	(.L_39 - .L_38)


	//   ....[0]....
	.align		4
.L_38:
        /*0038*/ 	.word	index@(__assertfail)


	//----- nvinfo : EIATTR_MERCURY_ISA_VERSION
	.align		4
.L_39:
        /*003c*/ 	.byte	0x03, 0x5f
        /*003e*/ 	.short	0x0101


	//----- nvinfo : EIATTR_INT_WARP_WIDE_INSTR_OFFSETS
	.align		4
        /*0040*/ 	.byte	0x04, 0x31
        /*0042*/ 	.short	(.L_41 - .L_40)


	//   ....[0]....
.L_40:
        /*0044*/ 	.word	0x00000f90


	//   ....[1]....
        /*0048*/ 	.word	0x00001030


	//   ....[2]....
        /*004c*/ 	.word	0x00002340


	//   ....[3]....
        /*0050*/ 	.word	0x00004d90


	//   ....[4]....
        /*0054*/ 	.word	0x00004dc0


	//   ....[5]....
        /*0058*/ 	.word	0x00004e10


	//   ....[6]....
        /*005c*/ 	.word	0x00005720


	//   ....[7]....
        /*0060*/ 	.word	0x00005740


	//   ....[8]....
        /*0064*/ 	.word	0x00005810


	//   ....[9]....
        /*0068*/ 	.word	0x000059d0


	//   ....[10]....
        /*006c*/ 	.word	0x000059e0


	//   ....[11]....
        /*0070*/ 	.word	0x00005b70


	//----- nvinfo : EIATTR_COOP_GROUP_MASK_REGIDS
	.align		4
.L_41:
        /*0074*/ 	.byte	0x04, 0x29
        /*0076*/ 	.short	(.L_43 - .L_42)


	//   ....[0]....
.L_42:
        /*0078*/ 	.word	0xffffffff


	//   ....[1]....
        /*007c*/ 	.word	0xffffffff


	//   ....[2]....
        /*0080*/ 	.word	0xffffffff


	//   ....[3]....
        /*0084*/ 	.word	0xffffffff


	//   ....[4]....
        /*0088*/ 	.word	0xffffffff


	//   ....[5]....
        /*008c*/ 	.word	0xffffffff


	//   ....[6]....
        /*0090*/ 	.word	0xffffffff


	//   ....[7]....
        /*0094*/ 	.word	0xffffffff


	//   ....[8]....
        /*0098*/ 	.word	0xffffffff


	//   ....[9]....
        /*009c*/ 	.word	0xffffffff


	//   ....[10]....
        /*00a0*/ 	.word	0xffffffff


	//   ....[11]....
        /*00a4*/ 	.word	0xffffffff


	//   ....[12]....
        /*00a8*/ 	.word	0xffffffff


	//   ....[13]....
        /*00ac*/ 	.word	0xffffffff


	//----- nvinfo : EIATTR_COOP_GROUP_INSTR_OFFSETS
	.align		4
.L_43:
        /*00b0*/ 	.byte	0x04, 0x28
        /*00b2*/ 	.short	(.L_45 - .L_44)


	//   ....[0]....
.L_44:
        /*00b4*/ 	.word	0x000000c0


	//   ....[1]....
        /*00b8*/ 	.word	0x000004d0


	//   ....[2]....
        /*00bc*/ 	.word	0x00000940


	//   ....[3]....
        /*00c0*/ 	.word	0x00000a90


	//   ....[4]....
        /*00c4*/ 	.word	0x00000b80


	//   ....[5]....
        /*00c8*/ 	.word	0x00000ce0


	//   ....[6]....
        /*00cc*/ 	.word	0x00000e70


	//   ....[7]....
        /*00d0*/ 	.word	0x000010b0


	//   ....[8]....
        /*00d4*/ 	.word	0x00002220


	//   ....[9]....
        /*00d8*/ 	.word	0x00003c60


	//   ....[10]....
        /*00dc*/ 	.word	0x00004130


	//   ....[11]....
        /*00e0*/ 	.word	0x00004160


	//   ....[12]....
        /*00e4*/ 	.word	0x00004ca0


	//   ....[13]....
        /*00e8*/ 	.word	0x00004eb0


	//----- nvinfo : EIATTR_VRC_CTA_INIT_COUNT
	.align		4
.L_45:
        /*00ec*/ 	.byte	0x02, 0x4a
        /*00ee*/ 	.byte	0x80
	.zero		1


	//----- nvinfo : EIATTR_SYSCALL_OFFSETS
	.align		4
        /*00f0*/ 	.byte	0x04, 0x46
        /*00f2*/ 	.short	(.L_47 - .L_46)


	//   ....[0]....
.L_46:
        /*00f4*/ 	.word	0x00006550


	//   ....[1]....
        /*00f8*/ 	.word	0x00006670


	//   ....[2]....
        /*00fc*/ 	.word	0x000070b0


	//----- nvinfo : EIATTR_MBARRIER_INSTR_OFFSETS
	.align		4
.L_47:
        /*0100*/ 	.byte	0x04, 0x39
        /*0102*/ 	.short	(.L_49 - .L_48)


	//   ....[0]....
.L_48:
        /*0104*/ 	.word	0x000005e0
        /*0108*/ 	.word	0x000000ff
        /*010c*/ 	.word	0x00000000
        /*0110*/ 	.short	0x0100
        /*0112*/ 	.byte	0x08
	.zero		1


	//   ....[1]....
        /*0114*/ 	.word	0x000005f0
        /*0118*/ 	.word	0x000000ff
        /*011c*/ 	.word	0x000000d0
        /*0120*/ 	.short	0x0100
        /*0122*/ 	.byte	0x08
	.zero		1


	//   ....[2]....
        /*0124*/ 	.word	0x00000600
        /*0128*/ 	.word	0x000000ff
        /*012c*/ 	.word	0x00000008
        /*0130*/ 	.short	0x0100
        /*0132*/ 	.byte	0x08
	.zero		1


	//   ....[3]....
        /*0134*/ 	.word	0x00000610
        /*0138*/ 	.word	0x000000ff
        /*013c*/ 	.word	0x000000d8
        /*0140*/ 	.short	0x0100
        /*0142*/ 	.byte	0x08
	.zero		1


	//   ....[4]....
        /*0144*/ 	.word	0x00000620
        /*0148*/ 	.word	0x000000ff
        /*014c*/ 	.word	0x00000010
        /*0150*/ 	.short	0x0100
        /*0152*/ 	.byte	0x08
	.zero		1


	//   ....[5]....
        /*0154*/ 	.word	0x00000630
        /*0158*/ 	.word	0x000000ff
        /*015c*/ 	.word	0x000000e0
        /*0160*/ 	.short	0x0100
        /*0162*/ 	.byte	0x08
	.zero		1


	//   ....[6]....
        /*0164*/ 	.word	0x00000640
        /*0168*/ 	.word	0x000000ff
        /*016c*/ 	.word	0x00000018
        /*0170*/ 	.short	0x0100
        /*0172*/ 	.byte	0x08
	.zero		1


	//   ....[7]....
        /*0174*/ 	.word	0x00000650
        /*0178*/ 	.word	0x000000ff
        /*017c*/ 	.word	0x000000e8
        /*0180*/ 	.short	0x0100
        /*0182*/ 	.byte	0x08
	.zero		1


	//   ....[8]....
        /*0184*/ 	.word	0x00000660
        /*0188*/ 	.word	0x000000ff
        /*018c*/ 	.word	0x00000020
        /*0190*/ 	.short	0x0100
        /*0192*/ 	.byte	0x08
	.zero		1


	//   ....[9]....
        /*0194*/ 	.word	0x00000670
        /*0198*/ 	.word	0x000000ff
        /*019c*/ 	.word	0x000000f0
        /*01a0*/ 	.short	0x0100
        /*01a2*/ 	.byte	0x08
	.zero		1


	//   ....[10]....
        /*01a4*/ 	.word	0x00000680
        /*01a8*/ 	.word	0x000000ff
        /*01ac*/ 	.word	0x00000028
        /*01b0*/ 	.short	0x0100
        /*01b2*/ 	.byte	0x08
	.zero		1


	//   ....[11]....
        /*01b4*/ 	.word	0x00000690
        /*01b8*/ 	.word	0x000000ff
        /*01bc*/ 	.word	0x000000f8
        /*01c0*/ 	.short	0x0100
        /*01c2*/ 	.byte	0x08
	.zero		1


	//   ....[12]....
        /*01c4*/ 	.word	0x000006a0
        /*01c8*/ 	.word	0x000000ff
        /*01cc*/ 	.word	0x00000030
        /*01d0*/ 	.short	0x0100
        /*01d2*/ 	.byte	0x08
	.zero		1


	//   ....[13]....
        /*01d4*/ 	.word	0x000006b0
        /*01d8*/ 	.word	0x000000ff
        /*01dc*/ 	.word	0x00000100
        /*01e0*/ 	.short	0x0100
        /*01e2*/ 	.byte	0x08
	.zero		1


	//   ....[14]....
        /*01e4*/ 	.word	0x000006c0
        /*01e8*/ 	.word	0x000000ff
        /*01ec*/ 	.word	0x00000038
        /*01f0*/ 	.short	0x0100
        /*01f2*/ 	.byte	0x08
	.zero		1


	//   ....[15]....
        /*01f4*/ 	.word	0x000006d0
        /*01f8*/ 	.word	0x000000ff
        /*01fc*/ 	.word	0x00000108
        /*0200*/ 	.short	0x0100
        /*0202*/ 	.byte	0x08
	.zero		1


	//   ....[16]....
        /*0204*/ 	.word	0x000006e0
        /*0208*/ 	.word	0x000000ff
        /*020c*/ 	.word	0x00000040
        /*0210*/ 	.short	0x0100
        /*0212*/ 	.byte	0x08
	.zero		1


	//   ....[17]....
        /*0214*/ 	.word	0x000006f0
        /*0218*/ 	.word	0x000000ff
        /*021c*/ 	.word	0x00000110
        /*0220*/ 	.short	0x0100
        /*0222*/ 	.byte	0x08
	.zero		1


	//   ....[18]....
        /*0224*/ 	.word	0x00000700
        /*0228*/ 	.word	0x000000ff
        /*022c*/ 	.word	0x00000048
        /*0230*/ 	.short	0x0100
        /*0232*/ 	.byte	0x08
	.zero		1


	//   ....[19]....
        /*0234*/ 	.word	0x00000710
        /*0238*/ 	.word	0x000000ff
        /*023c*/ 	.word	0x00000118
        /*0240*/ 	.short	0x0100
        /*0242*/ 	.byte	0x08
	.zero		1


	//   ....[20]....
        /*0244*/ 	.word	0x00000720
        /*0248*/ 	.word	0x000000ff
        /*024c*/ 	.word	0x00000050
        /*0250*/ 	.short	0x0100
        /*0252*/ 	.byte	0x08
	.zero		1


	//   ....[21]....
        /*0254*/ 	.word	0x00000730
        /*0258*/ 	.word	0x000000ff
        /*025c*/ 	.word	0x00000120
        /*0260*/ 	.short	0x0100
        /*0262*/ 	.byte	0x08
	.zero		1


	//   ....[22]....
        /*0264*/ 	.word	0x00000740
        /*0268*/ 	.word	0x000000ff
        /*026c*/ 	.word	0x00000058
        /*0270*/ 	.short	0x0100
        /*0272*/ 	.byte	0x08
	.zero		1


	//   ....[23]....
        /*0274*/ 	.word	0x00000750
        /*0278*/ 	.word	0x000000ff
        /*027c*/ 	.word	0x00000128
        /*0280*/ 	.short	0x0100
        /*0282*/ 	.byte	0x08
	.zero		1


	//   ....[24]....
        /*0284*/ 	.word	0x00000760
        /*0288*/ 	.word	0x000000ff
        /*028c*/ 	.word	0x00000060
        /*0290*/ 	.short	0x0100
        /*0292*/ 	.byte	0x08
	.zero		1


	//   ....[25]....
        /*0294*/ 	.word	0x00000770
        /*0298*/ 	.word	0x000000ff
        /*029c*/ 	.word	0x00000130
        /*02a0*/ 	.short	0x0100
        /*02a2*/ 	.byte	0x08
	.zero		1


	//   ....[26]....
        /*02a4*/ 	.word	0x00000780
        /*02a8*/ 	.word	0x000000ff
        /*02ac*/ 	.word	0x00000068
        /*02b0*/ 	.short	0x0100
        /*02b2*/ 	.byte	0x08
	.zero		1


	//   ....[27]....
        /*02b4*/ 	.word	0x00000790
        /*02b8*/ 	.word	0x000000ff
        /*02bc*/ 	.word	0x00000138
        /*02c0*/ 	.short	0x0100
        /*02c2*/ 	.byte	0x08
	.zero		1


	//   ....[28]....
        /*02c4*/ 	.word	0x000007a0
        /*02c8*/ 	.word	0x000000ff
        /*02cc*/ 	.word	0x00000070
        /*02d0*/ 	.short	0x0100
        /*02d2*/ 	.byte	0x08
	.zero		1


	//   ....[29]....
        /*02d4*/ 	.word	0x000007b0
        /*02d8*/ 	.word	0x000000ff
        /*02dc*/ 	.word	0x00000140
        /*02e0*/ 	.short	0x0100
        /*02e2*/ 	.byte	0x08
	.zero		1


	//   ....[30]....
        /*02e4*/ 	.word	0x000007c0
        /*02e8*/ 	.word	0x000000ff
        /*02ec*/ 	.word	0x00000078
        /*02f0*/ 	.short	0x0100
        /*02f2*/ 	.byte	0x08
	.zero		1


	//   ....[31]....
        /*02f4*/ 	.word	0x000007d0
        /*02f8*/ 	.word	0x000000ff
        /*02fc*/ 	.word	0x00000148
        /*0300*/ 	.short	0x0100
        /*0302*/ 	.byte	0x08
	.zero		1


	//   ....[32]....
        /*0304*/ 	.word	0x000007e0
        /*0308*/ 	.word	0x000000ff
        /*030c*/ 	.word	0x00000080
        /*0310*/ 	.short	0x0100
        /*0312*/ 	.byte	0x08
	.zero		1


	//   ....[33]....
        /*0314*/ 	.word	0x000007f0
        /*0318*/ 	.word	0x000000ff
        /*031c*/ 	.word	0x00000150
        /*0320*/ 	.short	0x0100
        /*0322*/ 	.byte	0x08
	.zero		1


	//   ....[34]....
        /*0324*/ 	.word	0x00000800
        /*0328*/ 	.word	0x000000ff
        /*032c*/ 	.word	0x00000088
        /*0330*/ 	.short	0x0100
        /*0332*/ 	.byte	0x08
	.zero		1


	//   ....[35]....
        /*0334*/ 	.word	0x00000810
        /*0338*/ 	.word	0x000000ff
        /*033c*/ 	.word	0x00000158
        /*0340*/ 	.short	0x0100
        /*0342*/ 	.byte	0x08
	.zero		1


	//   ....[36]....
        /*0344*/ 	.word	0x00000820
        /*0348*/ 	.word	0x000000ff
        /*034c*/ 	.word	0x00000090
        /*0350*/ 	.short	0x0100
        /*0352*/ 	.byte	0x08
	.zero		1


	//   ....[37]....
        /*0354*/ 	.word	0x00000830
        /*0358*/ 	.word	0x000000ff
        /*035c*/ 	.word	0x00000160
        /*0360*/ 	.short	0x0100
        /*0362*/ 	.byte	0x08
	.zero		1


	//   ....[38]....
        /*0364*/ 	.word	0x00000840
        /*0368*/ 	.word	0x000000ff
        /*036c*/ 	.word	0x00000098
        /*0370*/ 	.short	0x0100
        /*0372*/ 	.byte	0x08
	.zero		1


	//   ....[39]....
        /*0374*/ 	.word	0x00000850
        /*0378*/ 	.word	0x000000ff
        /*037c*/ 	.word	0x00000168
        /*0380*/ 	.short	0x0100
        /*0382*/ 	.byte	0x08
	.zero		1


	//   ....[40]....
        /*0384*/ 	.word	0x00000860
        /*0388*/ 	.word	0x000000ff
        /*038c*/ 	.word	0x000000a0
        /*0390*/ 	.short	0x0100
        /*0392*/ 	.byte	0x08
	.zero		1


	//   ....[41]....
        /*0394*/ 	.word	0x00000870
        /*0398*/ 	.word	0x000000ff
        /*039c*/ 	.word	0x00000170
        /*03a0*/ 	.short	0x0100
        /*03a2*/ 	.byte	0x08
	.zero		1


	//   ....[42]....
        /*03a4*/ 	.word	0x00000880
        /*03a8*/ 	.word	0x000000ff
        /*03ac*/ 	.word	0x000000a8
        /*03b0*/ 	.short	0x0100
        /*03b2*/ 	.byte	0x08
	.zero		1


	//   ....[43]....
        /*03b4*/ 	.word	0x00000890
        /*03b8*/ 	.word	0x000000ff
        /*03bc*/ 	.word	0x00000178
        /*03c0*/ 	.short	0x0100
        /*03c2*/ 	.byte	0x08
	.zero		1


	//   ....[44]....
        /*03c4*/ 	.word	0x000008a0
        /*03c8*/ 	.word	0x000000ff
        /*03cc*/ 	.word	0x000000b0
        /*03d0*/ 	.short	0x0100
        /*03d2*/ 	.byte	0x08
	.zero		1


	//   ....[45]....
        /*03d4*/ 	.word	0x000008b0
        /*03d8*/ 	.word	0x000000ff
        /*03dc*/ 	.word	0x00000180
        /*03e0*/ 	.short	0x0100
        /*03e2*/ 	.byte	0x08
	.zero		1


	//   ....[46]....
        /*03e4*/ 	.word	0x000008c0
        /*03e8*/ 	.word	0x000000ff
        /*03ec*/ 	.word	0x000000b8
        /*03f0*/ 	.short	0x0100
        /*03f2*/ 	.byte	0x08
	.zero		1


	//   ....[47]....
        /*03f4*/ 	.word	0x000008d0
        /*03f8*/ 	.word	0x000000ff
        /*03fc*/ 	.word	0x00000188
        /*0400*/ 	.short	0x0100
        /*0402*/ 	.byte	0x08
	.zero		1


	//   ....[48]....
        /*0404*/ 	.word	0x000008e0
        /*0408*/ 	.word	0x000000ff
        /*040c*/ 	.word	0x000000c0
        /*0410*/ 	.short	0x0100
        /*0412*/ 	.byte	0x08
	.zero		1


	//   ....[49]....
        /*0414*/ 	.word	0x000008f0
        /*0418*/ 	.word	0x000000ff
        /*041c*/ 	.word	0x00000190
        /*0420*/ 	.short	0x0100
        /*0422*/ 	.byte	0x08
	.zero		1


	//   ....[50]....
        /*0424*/ 	.word	0x00000900
        /*0428*/ 	.word	0x000000ff
        /*042c*/ 	.word	0x000000c8
        /*0430*/ 	.short	0x0100
        /*0432*/ 	.byte	0x08
	.zero		1


	//   ....[51]....
        /*0434*/ 	.word	0x00000910
        /*0438*/ 	.word	0x000000ff
        /*043c*/ 	.word	0x00000198
        /*0440*/ 	.short	0x0100
        /*0442*/ 	.byte	0x08
	.zero		1


	//   ....[52]....
        /*0444*/ 	.word	0x00000a40
        /*0448*/ 	.word	0x000000ff
        /*044c*/ 	.word	0x000001a0
        /*0450*/ 	.short	0x0100
        /*0452*/ 	.byte	0x09
	.zero		1


	//   ....[53]....
        /*0454*/ 	.word	0x00000a50
        /*0458*/ 	.word	0x000000ff
        /*045c*/ 	.word	0x000001b0
        /*0460*/ 	.short	0x0100
        /*0462*/ 	.byte	0x09
	.zero		1


	//   ....[54]....
        /*0464*/ 	.word	0x00000a60
        /*0468*/ 	.word	0x000000ff
        /*046c*/ 	.word	0x000001a8
        /*0470*/ 	.short	0x0100
        /*0472*/ 	.byte	0x09
	.zero		1


	//   ....[55]....
        /*0474*/ 	.word	0x00000a70
        /*0478*/ 	.word	0x000000ff
        /*047c*/ 	.word	0x000001b8
        /*0480*/ 	.short	0x0100
        /*0482*/ 	.byte	0x09
	.zero		1


	//   ....[56]....
        /*0484*/ 	.word	0x00000b50
        /*0488*/ 	.word	0x000000ff
        /*048c*/ 	.word	0x000001c0
        /*0490*/ 	.short	0x0100
        /*0492*/ 	.byte	0x08
	.zero		1


	//   ....[57]....
        /*0494*/ 	.word	0x00000b60
        /*0498*/ 	.word	0x000000ff
        /*049c*/ 	.word	0x000001c8
        /*04a0*/ 	.short	0x0100
        /*04a2*/ 	.byte	0x08
	.zero		1


	//   ....[58]....
        /*04a4*/ 	.word	0x00000c90
        /*04a8*/ 	.word	0x000000ff
        /*04ac*/ 	.word	0x000001d0
        /*04b0*/ 	.short	0x0100
        /*04b2*/ 	.byte	0x08
	.zero		1


	//   ....[59]....
        /*04b4*/ 	.word	0x00000ca0
        /*04b8*/ 	.word	0x000000ff
        /*04bc*/ 	.word	0x000001e0
        /*04c0*/ 	.short	0x0100
        /*04c2*/ 	.byte	0x08
	.zero		1


	//   ....[60]....
        /*04c4*/ 	.word	0x00000cb0
        /*04c8*/ 	.word	0x000000ff
        /*04cc*/ 	.word	0x000001d8
        /*04d0*/ 	.short	0x0100
        /*04d2*/ 	.byte	0x08
	.zero		1


	//   ....[61]....
        /*04d4*/ 	.word	0x00000cc0
        /*04d8*/ 	.word	0x000000ff
        /*04dc*/ 	.word	0x000001e8
        /*04e0*/ 	.short	0x0100
        /*04e2*/ 	.byte	0x08
	.zero		1


	//   ....[62]....
        /*04e4*/ 	.word	0x00000de0
        /*04e8*/ 	.word	0x000000ff
        /*04ec*/ 	.word	0x000001f0
        /*04f0*/ 	.short	0x0100
        /*04f2*/ 	.byte	0x09
	.zero		1


	//   ....[63]....
        /*04f4*/ 	.word	0x00000df0
        /*04f8*/ 	.word	0x000000ff
        /*04fc*/ 	.word	0x00000210
        /*0500*/ 	.short	0x0100
        /*0502*/ 	.byte	0x09
	.zero		1


	//   ....[64]....
        /*0504*/ 	.word	0x00000e00
        /*0508*/ 	.word	0x000000ff
        /*050c*/ 	.word	0x000001f8
        /*0510*/ 	.short	0x0100
        /*0512*/ 	.byte	0x09
	.zero		1


	//   ....[65]....
        /*0514*/ 	.word	0x00000e10
        /*0518*/ 	.word	0x000000ff
        /*051c*/ 	.word	0x00000218
        /*0520*/ 	.short	0x0100
        /*0522*/ 	.byte	0x09
	.zero		1


	//   ....[66]....
        /*0524*/ 	.word	0x00000e20
        /*0528*/ 	.word	0x000000ff
        /*052c*/ 	.word	0x00000200
        /*0530*/ 	.short	0x0100
        /*0532*/ 	.byte	0x09
	.zero		1


	//   ....[67]....
        /*0534*/ 	.word	0x00000e30
        /*0538*/ 	.word	0x000000ff
        /*053c*/ 	.word	0x00000220
        /*0540*/ 	.short	0x0100
        /*0542*/ 	.byte	0x09
	.zero		1


	//   ....[68]....
        /*0544*/ 	.word	0x00000e40
        /*0548*/ 	.word	0x000000ff
        /*054c*/ 	.word	0x00000208
        /*0550*/ 	.short	0x0100
        /*0552*/ 	.byte	0x09
	.zero		1


	//   ....[69]....
        /*0554*/ 	.word	0x00000e50
        /*0558*/ 	.word	0x000000ff
        /*055c*/ 	.word	0x00000228
        /*0560*/ 	.short	0x0100
        /*0562*/ 	.byte	0x09
	.zero		1


	//   ....[70]....
        /*0564*/ 	.word	0x00000f40
        /*0568*/ 	.word	0x000000ff
        /*056c*/ 	.word	0x00000230
        /*0570*/ 	.short	0x0100
        /*0572*/ 	.byte	0x08
	.zero		1


	//   ....[71]....
        /*0574*/ 	.word	0x00000f50
        /*0578*/ 	.word	0x000000ff
        /*057c*/ 	.word	0x00000240
        /*0580*/ 	.short	0x0100
        /*0582*/ 	.byte	0x08
	.zero		1


	//   ....[72]....
        /*0584*/ 	.word	0x00000f60
        /*0588*/ 	.word	0x000000ff
        /*058c*/ 	.word	0x00000238
        /*0590*/ 	.short	0x0100
        /*0592*/ 	.byte	0x08
	.zero		1


	//   ....[73]....
        /*0594*/ 	.word	0x00000f70
        /*0598*/ 	.word	0x000000ff
        /*059c*/ 	.word	0x00000248
        /*05a0*/ 	.short	0x0100
        /*05a2*/ 	.byte	0x08
	.zero		1


	//   ....[74]....
        /*05a4*/ 	.word	0x00001060
        /*05a8*/ 	.word	0x000000ff
        /*05ac*/ 	.word	0x00000250
        /*05b0*/ 	.short	0x0100
        /*05b2*/ 	.byte	0x07
	.zero		1


	//   ....[75]....
        /*05b4*/ 	.word	0x00001a40
        /*05b8*/ 	.word	0x00000002
        /*05bc*/ 	.word	0x00000240
        /*05c0*/ 	.short	0x010a
        /*05c2*/ 	.byte	0xff
	.zero		1


	//   ....[76]....
        /*05c4*/ 	.word	0x00001a70
        /*05c8*/ 	.word	0x00000002
        /*05cc*/ 	.word	0x00000230
        /*05d0*/ 	.short	0x0101
        /*05d2*/ 	.byte	0xff
	.zero		1


	//   ....[77]....
        /*05d4*/ 	.word	0x00001b40
        /*05d8*/ 	.word	0x000000ff
        /*05dc*/ 	.word	0x000000d0
        /*05e0*/ 	.short	0x010a
        /*05e2*/ 	.byte	0x08
	.zero		1


	//   ....[78]....
        /*05e4*/ 	.word	0x00001c30
        /*05e8*/ 	.word	0x000000ff
        /*05ec*/ 	.word	0x000000d0
        /*05f0*/ 	.short	0x010a
        /*05f2*/ 	.byte	0x21
	.zero		1


	//   ....[79]....
        /*05f4*/ 	.word	0x00001df0
        /*05f8*/ 	.word	0x000000ff
        /*05fc*/ 	.word	0x000000d0
        /*0600*/ 	.short	0x010a
        /*0602*/ 	.byte	0x08
	.zero		1


	//   ....[80]....
        /*0604*/ 	.word	0x00001ef0
        /*0608*/ 	.word	0x000000ff
        /*060c*/ 	.word	0x000001c8
        /*0610*/ 	.short	0x0101
        /*0612*/ 	.byte	0x06
	.zero		1


	//   ....[81]....
        /*0614*/ 	.word	0x00001f00
        /*0618*/ 	.word	0x000000ff
        /*061c*/ 	.word	0x000000d0
        /*0620*/ 	.short	0x010a
        /*0622*/ 	.byte	0x08
	.zero		1


	//   ....[82]....
        /*0624*/ 	.word	0x00001f80
        /*0628*/ 	.word	0x000000ff
        /*062c*/ 	.word	0x000000d0
        /*0630*/ 	.short	0x010a
        /*0632*/ 	.byte	0x11
	.zero		1


	//   ....[83]....
        /*0634*/ 	.word	0x00002110
        /*0638*/ 	.word	0x000000ff
        /*063c*/ 	.word	0x000000d0
        /*0640*/ 	.short	0x010a
        /*0642*/ 	.byte	0x08
	.zero		1


	//   ....[84]....
        /*0644*/ 	.word	0x00002250
        /*0648*/ 	.word	0x00000002
        /*064c*/ 	.word	0x000001d0
        /*0650*/ 	.short	0x010a
        /*0652*/ 	.byte	0xff
	.zero		1


	//   ....[85]....
        /*0654*/ 	.word	0x00002310
        /*0658*/ 	.word	0x00000002
        /*065c*/ 	.word	0x00000000
        /*0660*/ 	.short	0x0101
        /*0662*/ 	.byte	0xff
	.zero		1


	//   ....[86]....
        /*0664*/ 	.word	0x00002870
        /*0668*/ 	.word	0x000000ff
        /*066c*/ 	.word	0x00000000
        /*0670*/ 	.short	0x010a
        /*0672*/ 	.byte	0x04
	.zero		1


	//   ....[87]....
        /*0674*/ 	.word	0x00002900
        /*0678*/ 	.word	0x000000ff
        /*067c*/ 	.word	0x00000000
        /*0680*/ 	.short	0x010a
        /*0682*/ 	.byte	0x04
	.zero		1


	//   ....[88]....
        /*0684*/ 	.word	0x00002990
        /*0688*/ 	.word	0x000000ff
        /*068c*/ 	.word	0x00000000
        /*0690*/ 	.short	0x010a
        /*0692*/ 	.byte	0x04
	.zero		1


	//   ....[89]....
        /*0694*/ 	.word	0x00002a20
        /*0698*/ 	.word	0x000000ff
        /*069c*/ 	.word	0x00000000
        /*06a0*/ 	.short	0x010a
        /*06a2*/ 	.byte	0x04
	.zero		1


	//   ....[90]....
        /*06a4*/ 	.word	0x00002ab0
        /*06a8*/ 	.word	0x000000ff
        /*06ac*/ 	.word	0x00000000
        /*06b0*/ 	.short	0x010a
        /*06b2*/ 	.byte	0x04
	.zero		1


	//   ....[91]....
        /*06b4*/ 	.word	0x00002b40
        /*06b8*/ 	.word	0x000000ff
        /*06bc*/ 	.word	0x00000000
        /*06c0*/ 	.short	0x010a
        /*06c2*/ 	.byte	0x04
	.zero		1


	//   ....[92]....
        /*06c4*/ 	.word	0x00002bd0
        /*06c8*/ 	.word	0x000000ff
        /*06cc*/ 	.word	0x00000000
        /*06d0*/ 	.short	0x010a
        /*06d2*/ 	.byte	0x04
	.zero		1


	//   ....[93]....
        /*06d4*/ 	.word	0x00002c60
        /*06d8*/ 	.word	0x000000ff
        /*06dc*/ 	.word	0x00000000
        /*06e0*/ 	.short	0x010a
        /*06e2*/ 	.byte	0x04
	.zero		1


	//   ....[94]....
        /*06e4*/ 	.word	0x00002cf0
        /*06e8*/ 	.word	0x000000ff
        /*06ec*/ 	.word	0x00000000
        /*06f0*/ 	.short	0x010a
        /*06f2*/ 	.byte	0x04
	.zero		1


	//   ....[95]....
        /*06f4*/ 	.word	0x00002d80
        /*06f8*/ 	.word	0x000000ff
        /*06fc*/ 	.word	0x00000000
        /*0700*/ 	.short	0x010a
        /*0702*/ 	.byte	0x04
	.zero		1


	//   ....[96]....
        /*0704*/ 	.word	0x00002e10
        /*0708*/ 	.word	0x000000ff
        /*070c*/ 	.word	0x00000000
        /*0710*/ 	.short	0x010a
        /*0712*/ 	.byte	0x04
	.zero		1


	//   ....[97]....
        /*0714*/ 	.word	0x00002ea0
        /*0718*/ 	.word	0x000000ff
        /*071c*/ 	.word	0x00000000
        /*0720*/ 	.short	0x010a
        /*0722*/ 	.byte	0x04
	.zero		1


	//   ....[98]....
        /*0724*/ 	.word	0x00002f30
        /*0728*/ 	.word	0x000000ff
        /*072c*/ 	.word	0x00000000
        /*0730*/ 	.short	0x010a
        /*0732*/ 	.byte	0x04
	.zero		1


	//   ....[99]....
        /*0734*/ 	.word	0x00002fc0
        /*0738*/ 	.word	0x000000ff
        /*073c*/ 	.word	0x00000000
        /*0740*/ 	.short	0x010a
        /*0742*/ 	.byte	0x04
	.zero		1


	//   ....[100]....
        /*0744*/ 	.word	0x00003050
        /*0748*/ 	.word	0x000000ff
        /*074c*/ 	.word	0x00000000
        /*0750*/ 	.short	0x010a
        /*0752*/ 	.byte	0x04
	.zero		1


	//   ....[101]....
        /*0754*/ 	.word	0x000030e0
        /*0758*/ 	.word	0x000000ff
        /*075c*/ 	.word	0x00000000
        /*0760*/ 	.short	0x010a
        /*0762*/ 	.byte	0x04
	.zero		1


	//   ....[102]....
        /*0764*/ 	.word	0x00003170
        /*0768*/ 	.word	0x000000ff
        /*076c*/ 	.word	0x00000000
        /*0770*/ 	.short	0x010a
        /*0772*/ 	.byte	0x04
	.zero		1


	//   ....[103]....
        /*0774*/ 	.word	0x00003200
        /*0778*/ 	.word	0x000000ff
        /*077c*/ 	.word	0x00000000
        /*0780*/ 	.short	0x010a
        /*0782*/ 	.byte	0x04
	.zero		1


	//   ....[104]....
        /*0784*/ 	.word	0x00003290
        /*0788*/ 	.word	0x000000ff
        /*078c*/ 	.word	0x00000000
        /*0790*/ 	.short	0x010a
        /*0792*/ 	.byte	0x04
	.zero		1


	//   ....[105]....
        /*0794*/ 	.word	0x00003320
        /*0798*/ 	.word	0x000000ff
        /*079c*/ 	.word	0x00000000
        /*07a0*/ 	.short	0x010a
        /*07a2*/ 	.byte	0x04
	.zero		1


	//   ....[106]....
        /*07a4*/ 	.word	0x000033b0
        /*07a8*/ 	.word	0x000000ff
        /*07ac*/ 	.word	0x00000000
        /*07b0*/ 	.short	0x010a
        /*07b2*/ 	.byte	0x04
	.zero		1


	//   ....[107]....
        /*07b4*/ 	.word	0x00003440
        /*07b8*/ 	.word	0x000000ff
        /*07bc*/ 	.word	0x00000000
        /*07c0*/ 	.short	0x010a
        /*07c2*/ 	.byte	0x04
	.zero		1


	//   ....[108]....
        /*07c4*/ 	.word	0x000034d0
        /*07c8*/ 	.word	0x000000ff
        /*07cc*/ 	.word	0x00000000
        /*07d0*/ 	.short	0x010a
        /*07d2*/ 	.byte	0x04
	.zero		1


	//   ....[109]....
        /*07d4*/ 	.word	0x00003560
        /*07d8*/ 	.word	0x000000ff
        /*07dc*/ 	.word	0x00000000
        /*07e0*/ 	.short	0x010a
        /*07e2*/ 	.byte	0x04
	.zero		1


	//   ....[110]....
        /*07e4*/ 	.word	0x000035f0
        /*07e8*/ 	.word	0x000000ff
        /*07ec*/ 	.word	0x00000000
        /*07f0*/ 	.short	0x010a
        /*07f2*/ 	.byte	0x04
	.zero		1


	//   ....[111]....
        /*07f4*/ 	.word	0x00003690
        /*07f8*/ 	.word	0x00000000
        /*07fc*/ 	.word	0x00000000
        /*0800*/ 	.short	0x010a
        /*0802*/ 	.byte	0xff
	.zero		1


	//   ....[112]....
        /*0804*/ 	.word	0x000037c0
        /*0808*/ 	.word	0x00000000
        /*080c*/ 	.word	0x00000230
        /*0810*/ 	.short	0x010a
        /*0812*/ 	.byte	0xff
	.zero		1


	//   ....[113]....
        /*0814*/ 	.word	0x00003830
        /*0818*/ 	.word	0x00000000
        /*081c*/ 	.word	0x00000000
        /*0820*/ 	.short	0x0101
        /*0822*/ 	.byte	0xff
	.zero		1


	//   ....[114]....
        /*0824*/ 	.word	0x00003850
        /*0828*/ 	.word	0x000000ff
        /*082c*/ 	.word	0x000001e0
        /*0830*/ 	.short	0x010a
        /*0832*/ 	.byte	0x05
	.zero		1


	//   ....[115]....
        /*0834*/ 	.word	0x00003970
        /*0838*/ 	.word	0x00000000
        /*083c*/ 	.word	0x000001d0
        /*0840*/ 	.short	0x010a
        /*0842*/ 	.byte	0xff
	.zero		1


	//   ....[116]....
        /*0844*/ 	.word	0x00003a70
        /*0848*/ 	.word	0x00000000
        /*084c*/ 	.word	0x00000000
        /*0850*/ 	.short	0x0101
        /*0852*/ 	.byte	0xff
	.zero		1


	//   ....[117]....
        /*0854*/ 	.word	0x00003b00
        /*0858*/ 	.word	0x000000ff
        /*085c*/ 	.word	0x000001e0
        /*0860*/ 	.short	0x0106
        /*0862*/ 	.byte	0x05
	.zero		1


	//   ....[118]....
        /*0864*/ 	.word	0x00003b20
        /*0868*/ 	.word	0x000000ff
        /*086c*/ 	.word	0x000001e0
        /*0870*/ 	.short	0x010a
        /*0872*/ 	.byte	0x05
	.zero		1


	//   ....[119]....
        /*0874*/ 	.word	0x00003bb0
        /*0878*/ 	.word	0x000000ff
        /*087c*/ 	.word	0x000001e0
        /*0880*/ 	.short	0x0106
        /*0882*/ 	.byte	0x04
	.zero		1


	//   ....[120]....
        /*0884*/ 	.word	0x00003bf0
        /*0888*/ 	.word	0x00000000
        /*088c*/ 	.word	0x000001e0
        /*0890*/ 	.short	0x010a
        /*0892*/ 	.byte	0xff
	.zero		1


	//   ....[121]....
        /*0894*/ 	.word	0x00003e30
        /*0898*/ 	.word	0x000000ff
        /*089c*/ 	.word	0x00000008
        /*08a0*/ 	.short	0x010a
        /*08a2*/ 	.byte	0x06
	.zero		1


	//   ....[122]....
        /*08a4*/ 	.word	0x00003e50
        /*08a8*/ 	.word	0x000000ff
        /*08ac*/ 	.word	0x00000008
        /*08b0*/ 	.short	0x010a
        /*08b2*/ 	.byte	0x06
	.zero		1


	//   ....[123]....
        /*08b4*/ 	.word	0x00003fe0
        /*08b8*/ 	.word	0x000000ff
        /*08bc*/ 	.word	0x00000008
        /*08c0*/ 	.short	0x010a
        /*08c2*/ 	.byte	0x06
	.zero		1


	//   ....[124]....
        /*08c4*/ 	.word	0x00004000
        /*08c8*/ 	.word	0x000000ff
        /*08cc*/ 	.word	0x00000008
        /*08d0*/ 	.short	0x010a
        /*08d2*/ 	.byte	0x06
	.zero		1


	//   ....[125]....
        /*08d4*/ 	.word	0x000040c0
        /*08d8*/ 	.word	0x000000ff
        /*08dc*/ 	.word	0x00000000
        /*08e0*/ 	.short	0x0101
        /*08e2*/ 	.byte	0x07
	.zero		1


	//   ....[126]....
        /*08e4*/ 	.word	0x000043c0
        /*08e8*/ 	.word	0x00000000
        /*08ec*/ 	.word	0x000001d0
        /*08f0*/ 	.short	0x010a
        /*08f2*/ 	.byte	0xff
	.zero		1


	//   ....[127]....
        /*08f4*/ 	.word	0x00004480
        /*08f8*/ 	.word	0x00000000
        /*08fc*/ 	.word	0x00000000
        /*0900*/ 	.short	0x0101
        /*0902*/ 	.byte	0xff
	.zero		1


	//   ....[128]....
        /*0904*/ 	.word	0x00004540
        /*0908*/ 	.word	0x000000ff
        /*090c*/ 	.word	0x00000000
        /*0910*/ 	.short	0x010a
        /*0912*/ 	.byte	0x06
	.zero		1


	//   ....[129]....
        /*0914*/ 	.word	0x00004550
        /*0918*/ 	.word	0x000000ff
        /*091c*/ 	.word	0x00000210
        /*0920*/ 	.short	0x010a
        /*0922*/ 	.byte	0x0a
	.zero		1


	//   ....[130]....
        /*0924*/ 	.word	0x00004600
        /*0928*/ 	.word	0x000000ff
        /*092c*/ 	.word	0x00000000
        /*0930*/ 	.short	0x010a
        /*0932*/ 	.byte	0x09
	.zero		1


	//   ....[131]....
        /*0934*/ 	.word	0x00004740
        /*0938*/ 	.word	0x000000ff
        /*093c*/ 	.word	0x00000000
        /*0940*/ 	.short	0x010a
        /*0942*/ 	.byte	0x06
	.zero		1


	//   ....[132]....
        /*0944*/ 	.word	0x00004990
        /*0948*/ 	.word	0x000000ff
        /*094c*/ 	.word	0x00000000
        /*0950*/ 	.short	0x010a
        /*0952*/ 	.byte	0x07
	.zero		1


	//   ....[133]....
        /*0954*/ 	.word	0x00004a20
        /*0958*/ 	.word	0x000000ff
        /*095c*/ 	.word	0x00000000
        /*0960*/ 	.short	0x010a
        /*0962*/ 	.byte	0x07
	.zero		1


	//   ....[134]....
        /*0964*/ 	.word	0x00004ab0
        /*0968*/ 	.word	0x000000ff
        /*096c*/ 	.word	0x00000000
        /*0970*/ 	.short	0x010a
        /*0972*/ 	.byte	0x07
	.zero		1


	//   ....[135]....
        /*0974*/ 	.word	0x00004b50
        /*0978*/ 	.word	0x00000000
        /*097c*/ 	.word	0x00000000
        /*0980*/ 	.short	0x010a
        /*0982*/ 	.byte	0xff
	.zero		1


	//   ....[136]....
        /*0984*/ 	.word	0x00004b90
        /*0988*/ 	.word	0x00000000
        /*098c*/ 	.word	0x00000000
        /*0990*/ 	.short	0x010a
        /*0992*/ 	.byte	0xff
	.zero		1


	//   ....[137]....
        /*0994*/ 	.word	0x00004c00
        /*0998*/ 	.word	0x000000ff
        /*099c*/ 	.word	0x00000000
        /*09a0*/ 	.short	0x0101
        /*09a2*/ 	.byte	0x05
	.zero		1


	//   ....[138]....
        /*09a4*/ 	.word	0x00004c40
        /*09a8*/ 	.word	0x000000ff
        /*09ac*/ 	.word	0x00000250
        /*09b0*/ 	.short	0x010a
        /*09b2*/ 	.byte	0x08
	.zero		1


	//   ....[139]....
        /*09b4*/ 	.word	0x00004c90
        /*09b8*/ 	.word	0x000000ff
        /*09bc*/ 	.word	0x00000000
        /*09c0*/ 	.short	0x0101
        /*09c2*/ 	.byte	0x05
	.zero		1


	//   ....[140]....
        /*09c4*/ 	.word	0x000050c0
        /*09c8*/ 	.word	0x00000000
        /*09cc*/ 	.word	0x000001d0
        /*09d0*/ 	.short	0x010a
        /*09d2*/ 	.byte	0xff
	.zero		1


	//   ....[141]....
        /*09d4*/ 	.word	0x00005180
        /*09d8*/ 	.word	0x00000000
        /*09dc*/ 	.word	0x00000000
        /*09e0*/ 	.short	0x0101
        /*09e2*/ 	.byte	0xff
	.zero		1


	//   ....[142]....
        /*09e4*/ 	.word	0x000054a0
        /*09e8*/ 	.word	0x000000ff
        /*09ec*/ 	.word	0x000001c8
        /*09f0*/ 	.short	0x010a
        /*09f2*/ 	.byte	0x07
	.zero		1


	//   ....[143]....
        /*09f4*/ 	.word	0x00005690
        /*09f8*/ 	.word	0x000000ff
        /*09fc*/ 	.word	0x000001b0
        /*0a00*/ 	.short	0x010a
        /*0a02*/ 	.byte	0x07
	.zero		1


	//   ....[144]....
        /*0a04*/ 	.word	0x000058b0
        /*0a08*/ 	.word	0x000000ff
        /*0a0c*/ 	.word	0x000001a0
        /*0a10*/ 	.short	0x010b
        /*0a12*/ 	.byte	0x07
	.zero		1


	//   ....[145]....
        /*0a14*/ 	.word	0x00005920
        /*0a18*/ 	.word	0x000000ff
        /*0a1c*/ 	.word	0x00000000
        /*0a20*/ 	.short	0x0101
        /*0a22*/ 	.byte	0x0e
	.zero		1


	//   ....[146]....
        /*0a24*/ 	.word	0x00005930
        /*0a28*/ 	.word	0x000000ff
        /*0a2c*/ 	.word	0x000001b8
        /*0a30*/ 	.short	0x010a
        /*0a32*/ 	.byte	0x07
	.zero		1


	//   ....[147]....
        /*0a34*/ 	.word	0x00005bd0
        /*0a38*/ 	.word	0x000000ff
        /*0a3c*/ 	.word	0x000001a8
        /*0a40*/ 	.short	0x010b
        /*0a42*/ 	.byte	0x07
	.zero		1


	//   ....[148]....
        /*0a44*/ 	.word	0x00005bf0
        /*0a48*/ 	.word	0x000000ff
        /*0a4c*/ 	.word	0x00000000
        /*0a50*/ 	.short	0x0101
        /*0a52*/ 	.byte	0x0d
	.zero		1


	//   ....[149]....
        /*0a54*/ 	.word	0x00005c20
        /*0a58*/ 	.word	0x000000ff
        /*0a5c*/ 	.word	0x000001b0
        /*0a60*/ 	.short	0x010a
        /*0a62*/ 	.byte	0x07
	.zero		1


	//   ....[150]....
        /*0a64*/ 	.word	0x00005c60
        /*0a68*/ 	.word	0x00000000
        /*0a6c*/ 	.word	0x000001b8
        /*0a70*/ 	.short	0x010a
        /*0a72*/ 	.byte	0xff
	.zero		1


	//   ....[151]....
        /*0a74*/ 	.word	0x00005ef0
        /*0a78*/ 	.word	0x00000000
        /*0a7c*/ 	.word	0x000001d0
        /*0a80*/ 	.short	0x010a
        /*0a82*/ 	.byte	0xff
	.zero		1


	//   ....[152]....
        /*0a84*/ 	.word	0x00005fb0
        /*0a88*/ 	.word	0x00000000
        /*0a8c*/ 	.word	0x00000000
        /*0a90*/ 	.short	0x0101
        /*0a92*/ 	.byte	0xff
	.zero		1


	//   ....[153]....
        /*0a94*/ 	.word	0x00006aa0
        /*0a98*/ 	.word	0x00000002
        /*0a9c*/ 	.word	0x000001a0
        /*0aa0*/ 	.short	0x010a
        /*0aa2*/ 	.byte	0xff
	.zero		1


	//   ....[154]....
        /*0aa4*/ 	.word	0x00006af0
        /*0aa8*/ 	.word	0x00000002
        /*0aac*/ 	.word	0x000001f0
        /*0ab0*/ 	.short	0x010a
        /*0ab2*/ 	.byte	0xff
	.zero		1


	//   ....[155]....
        /*0ab4*/ 	.word	0x00006d70
        /*0ab8*/ 	.word	0x00000007
        /*0abc*/ 	.word	0x000001a0
        /*0ac0*/ 	.short	0x010a
        /*0ac2*/ 	.byte	0xff
	.zero		1


	//   ....[156]....
        /*0ac4*/ 	.word	0x00006eb0
        /*0ac8*/ 	.word	0x00000000
        /*0acc*/ 	.word	0x00000000
        /*0ad0*/ 	.short	0x0101
        /*0ad2*/ 	.byte	0xff
	.zero		1


	//   ....[157]....
        /*0ad4*/ 	.word	0x00006f60
        /*0ad8*/ 	.word	0x00000076
        /*0adc*/ 	.word	0x000001f0
        /*0ae0*/ 	.short	0x010a
        /*0ae2*/ 	.byte	0xff
	.zero		1


	//   ....[158]....
        /*0ae4*/ 	.word	0x000083e0
        /*0ae8*/ 	.word	0x00000011
        /*0aec*/ 	.word	0x00000000
        /*0af0*/ 	.short	0x0101
        /*0af2*/ 	.byte	0xff
	.zero		1


	//   ....[159]....
        /*0af4*/ 	.word	0x0000ae00
        /*0af8*/ 	.word	0x00000002
        /*0afc*/ 	.word	0x000001a0
        /*0b00*/ 	.short	0x010a
        /*0b02*/ 	.byte	0xff
	.zero		1


	//   ....[160]....
        /*0b04*/ 	.word	0x0000af20
        /*0b08*/ 	.word	0x00000002
        /*0b0c*/ 	.word	0x00000240
        /*0b10*/ 	.short	0x010a
        /*0b12*/ 	.byte	0xff
	.zero		1


	//   ....[161]....
        /*0b14*/ 	.word	0x0000af80
        /*0b18*/ 	.word	0x00000002
        /*0b1c*/ 	.word	0x000000d0
        /*0b20*/ 	.short	0x010a
        /*0b22*/ 	.byte	0xff
	.zero		1


	//   ....[162]....
        /*0b24*/ 	.word	0x0000afe0
        /*0b28*/ 	.word	0x00000002
        /*0b2c*/ 	.word	0x000000d0
        /*0b30*/ 	.short	0x010a
        /*0b32*/ 	.byte	0xff
	.zero		1


	//   ....[163]....
        /*0b34*/ 	.word	0x0000b030
        /*0b38*/ 	.word	0x00000002
        /*0b3c*/ 	.word	0x000001d0
        /*0b40*/ 	.short	0x010a
        /*0b42*/ 	.byte	0xff
	.zero		1


	//   ....[164]....
        /*0b44*/ 	.word	0x0000b090
        /*0b48*/ 	.word	0x00000000
        /*0b4c*/ 	.word	0x00000000
        /*0b50*/ 	.short	0x010a
        /*0b52*/ 	.byte	0xff
	.zero		1


	//   ....[165]....
        /*0b54*/ 	.word	0x0000b0f0
        /*0b58*/ 	.word	0x00000000
        /*0b5c*/ 	.word	0x00000000
        /*0b60*/ 	.short	0x010a
        /*0b62*/ 	.byte	0xff
	.zero		1


	//   ....[166]....
        /*0b64*/ 	.word	0x0000b150
        /*0b68*/ 	.word	0x00000000
        /*0b6c*/ 	.word	0x00000000
        /*0b70*/ 	.short	0x010a
        /*0b72*/ 	.byte	0xff
	.zero		1


	//   ....[167]....
        /*0b74*/ 	.word	0x0000b1b0
        /*0b78*/ 	.word	0x00000000
        /*0b7c*/ 	.word	0x00000000
        /*0b80*/ 	.short	0x010a
        /*0b82*/ 	.byte	0xff
	.zero		1


	//   ....[168]....
        /*0b84*/ 	.word	0x0000b210
        /*0b88*/ 	.word	0x00000000
        /*0b8c*/ 	.word	0x00000000
        /*0b90*/ 	.short	0x010a
        /*0b92*/ 	.byte	0xff
	.zero		1


	//   ....[169]....
        /*0b94*/ 	.word	0x0000b270
        /*0b98*/ 	.word	0x00000000
        /*0b9c*/ 	.word	0x00000000
        /*0ba0*/ 	.short	0x010a
        /*0ba2*/ 	.byte	0xff
	.zero		1


	//   ....[170]....
        /*0ba4*/ 	.word	0x0000b2d0
        /*0ba8*/ 	.word	0x00000000
        /*0bac*/ 	.word	0x00000000
        /*0bb0*/ 	.short	0x010a
        /*0bb2*/ 	.byte	0xff
	.zero		1


	//   ....[171]....
        /*0bb4*/ 	.word	0x0000b330
        /*0bb8*/ 	.word	0x00000000
        /*0bbc*/ 	.word	0x00000000
        /*0bc0*/ 	.short	0x010a
        /*0bc2*/ 	.byte	0xff
	.zero		1


	//   ....[172]....
        /*0bc4*/ 	.word	0x0000b390
        /*0bc8*/ 	.word	0x00000000
        /*0bcc*/ 	.word	0x00000000
        /*0bd0*/ 	.short	0x010a
        /*0bd2*/ 	.byte	0xff
	.zero		1


	//   ....[173]....
        /*0bd4*/ 	.word	0x0000b3f0
        /*0bd8*/ 	.word	0x00000000
        /*0bdc*/ 	.word	0x00000000
        /*0be0*/ 	.short	0x010a
        /*0be2*/ 	.byte	0xff
	.zero		1


	//   ....[174]....
        /*0be4*/ 	.word	0x0000b450
        /*0be8*/ 	.word	0x00000000
        /*0bec*/ 	.word	0x00000000
        /*0bf0*/ 	.short	0x010a
        /*0bf2*/ 	.byte	0xff
	.zero		1


	//   ....[175]....
        /*0bf4*/ 	.word	0x0000b4b0
        /*0bf8*/ 	.word	0x00000000
        /*0bfc*/ 	.word	0x00000000
        /*0c00*/ 	.short	0x010a
        /*0c02*/ 	.byte	0xff
	.zero		1


	//   ....[176]....
        /*0c04*/ 	.word	0x0000b510
        /*0c08*/ 	.word	0x00000000
        /*0c0c*/ 	.word	0x00000000
        /*0c10*/ 	.short	0x010a
        /*0c12*/ 	.byte	0xff
	.zero		1


	//   ....[177]....
        /*0c14*/ 	.word	0x0000b570
        /*0c18*/ 	.word	0x00000000
        /*0c1c*/ 	.word	0x00000000
        /*0c20*/ 	.short	0x010a
        /*0c22*/ 	.byte	0xff
	.zero		1


	//   ....[178]....
        /*0c24*/ 	.word	0x0000b5d0
        /*0c28*/ 	.word	0x00000000
        /*0c2c*/ 	.word	0x00000000
        /*0c30*/ 	.short	0x010a
        /*0c32*/ 	.byte	0xff
	.zero		1


	//   ....[179]....
        /*0c34*/ 	.word	0x0000b630
        /*0c38*/ 	.word	0x00000000
        /*0c3c*/ 	.word	0x00000000
        /*0c40*/ 	.short	0x010a
        /*0c42*/ 	.byte	0xff
	.zero		1


	//   ....[180]....
        /*0c44*/ 	.word	0x0000b690
        /*0c48*/ 	.word	0x00000000
        /*0c4c*/ 	.word	0x00000000
        /*0c50*/ 	.short	0x010a
        /*0c52*/ 	.byte	0xff
	.zero		1


	//   ....[181]....
        /*0c54*/ 	.word	0x0000b6f0
        /*0c58*/ 	.word	0x00000000
        /*0c5c*/ 	.word	0x00000000
        /*0c60*/ 	.short	0x010a
        /*0c62*/ 	.byte	0xff
	.zero		1


	//   ....[182]....
        /*0c64*/ 	.word	0x0000b750
        /*0c68*/ 	.word	0x00000000
        /*0c6c*/ 	.word	0x00000000
        /*0c70*/ 	.short	0x010a
        /*0c72*/ 	.byte	0xff
	.zero		1


	//   ....[183]....
        /*0c74*/ 	.word	0x0000b7b0
        /*0c78*/ 	.word	0x00000000
        /*0c7c*/ 	.word	0x00000000
        /*0c80*/ 	.short	0x010a
        /*0c82*/ 	.byte	0xff
	.zero		1


	//   ....[184]....
        /*0c84*/ 	.word	0x0000b810
        /*0c88*/ 	.word	0x00000000
        /*0c8c*/ 	.word	0x00000000
        /*0c90*/ 	.short	0x010a
        /*0c92*/ 	.byte	0xff
	.zero		1


	//   ....[185]....
        /*0c94*/ 	.word	0x0000b870
        /*0c98*/ 	.word	0x00000000
        /*0c9c*/ 	.word	0x00000000
        /*0ca0*/ 	.short	0x010a
        /*0ca2*/ 	.byte	0xff
	.zero		1


	//   ....[186]....
        /*0ca4*/ 	.word	0x0000b8d0
        /*0ca8*/ 	.word	0x00000000
        /*0cac*/ 	.word	0x00000000
        /*0cb0*/ 	.short	0x010a
        /*0cb2*/ 	.byte	0xff
	.zero		1


	//   ....[187]....
        /*0cb4*/ 	.word	0x0000b930
        /*0cb8*/ 	.word	0x00000000
        /*0cbc*/ 	.word	0x00000000
        /*0cc0*/ 	.short	0x010a
        /*0cc2*/ 	.byte	0xff
	.zero		1


	//   ....[188]....
        /*0cc4*/ 	.word	0x0000b990
        /*0cc8*/ 	.word	0x00000000
        /*0ccc*/ 	.word	0x00000000
        /*0cd0*/ 	.short	0x010a
        /*0cd2*/ 	.byte	0xff
	.zero		1


	//   ....[189]....
        /*0cd4*/ 	.word	0x0000b9e0
        /*0cd8*/ 	.word	0x00000000
        /*0cdc*/ 	.word	0x00000230
        /*0ce0*/ 	.short	0x010a
        /*0ce2*/ 	.byte	0xff
	.zero		1


	//   ....[190]....
        /*0ce4*/ 	.word	0x0000ba40
        /*0ce8*/ 	.word	0x00000000
        /*0cec*/ 	.word	0x000001e0
        /*0cf0*/ 	.short	0x010a
        /*0cf2*/ 	.byte	0xff
	.zero		1


	//   ....[191]....
        /*0cf4*/ 	.word	0x0000ba90
        /*0cf8*/ 	.word	0x00000000
        /*0cfc*/ 	.word	0x000001d0
        /*0d00*/ 	.short	0x010a
        /*0d02*/ 	.byte	0xff
	.zero		1


	//   ....[192]....
        /*0d04*/ 	.word	0x0000baf0
        /*0d08*/ 	.word	0x00000000
        /*0d0c*/ 	.word	0x000001e0
        /*0d10*/ 	.short	0x010a
        /*0d12*/ 	.byte	0xff
	.zero		1


	//   ....[193]....
        /*0d14*/ 	.word	0x0000bb50
        /*0d18*/ 	.word	0x00000004
        /*0d1c*/ 	.word	0x00000008
        /*0d20*/ 	.short	0x010a
        /*0d22*/ 	.byte	0xff
	.zero		1


	//   ....[194]....
        /*0d24*/ 	.word	0x0000bc30
        /*0d28*/ 	.word	0x00000002
        /*0d2c*/ 	.word	0x00000008
        /*0d30*/ 	.short	0x010a
        /*0d32*/ 	.byte	0xff
	.zero		1


	//   ....[195]....
        /*0d34*/ 	.word	0x0000bc80
        /*0d38*/ 	.word	0x00000000
        /*0d3c*/ 	.word	0x000001d0
        /*0d40*/ 	.short	0x010a
        /*0d42*/ 	.byte	0xff
	.zero		1


	//   ....[196]....
        /*0d44*/ 	.word	0x0000bce0
        /*0d48*/ 	.word	0x00000000
        /*0d4c*/ 	.word	0x00000210
        /*0d50*/ 	.short	0x010a
        /*0d52*/ 	.byte	0xff
	.zero		1


	//   ....[197]....
        /*0d54*/ 	.word	0x0000bd40
        /*0d58*/ 	.word	0x00000000
        /*0d5c*/ 	.word	0x00000000
        /*0d60*/ 	.short	0x010a
        /*0d62*/ 	.byte	0xff
	.zero		1


	//   ....[198]....
        /*0d64*/ 	.word	0x0000bda0
        /*0d68*/ 	.word	0x00000000
        /*0d6c*/ 	.word	0x00000000
        /*0d70*/ 	.short	0x010a
        /*0d72*/ 	.byte	0xff
	.zero		1


	//   ....[199]....
        /*0d74*/ 	.word	0x0000be00
        /*0d78*/ 	.word	0x00000000
        /*0d7c*/ 	.word	0x00000000
        /*0d80*/ 	.short	0x010a
        /*0d82*/ 	.byte	0xff
	.zero		1


	//   ....[200]....
        /*0d84*/ 	.word	0x0000be60
        /*0d88*/ 	.word	0x00000000
        /*0d8c*/ 	.word	0x00000000
        /*0d90*/ 	.short	0x010a
        /*0d92*/ 	.byte	0xff
	.zero		1


	//   ....[201]....
        /*0d94*/ 	.word	0x0000bec0
        /*0d98*/ 	.word	0x00000000
        /*0d9c*/ 	.word	0x00000250
        /*0da0*/ 	.short	0x010a
        /*0da2*/ 	.byte	0xff
	.zero		1


	//   ....[202]....
        /*0da4*/ 	.word	0x0000bf10
        /*0da8*/ 	.word	0x00000000
        /*0dac*/ 	.word	0x000001d0
        /*0db0*/ 	.short	0x010a
        /*0db2*/ 	.byte	0xff
	.zero		1


	//   ....[203]....
        /*0db4*/ 	.word	0x0000bf70
        /*0db8*/ 	.word	0x00000000
        /*0dbc*/ 	.word	0x000001c8
        /*0dc0*/ 	.short	0x010a
        /*0dc2*/ 	.byte	0xff
	.zero		1


	//   ....[204]....
        /*0dc4*/ 	.word	0x0000bfd0
        /*0dc8*/ 	.word	0x00000000
        /*0dcc*/ 	.word	0x000001b0
        /*0dd0*/ 	.short	0x010a
        /*0dd2*/ 	.byte	0xff
	.zero		1


	//   ....[205]....
        /*0dd4*/ 	.word	0x0000c030
        /*0dd8*/ 	.word	0x00000000
        /*0ddc*/ 	.word	0x000001b8
        /*0de0*/ 	.short	0x010a
        /*0de2*/ 	.byte	0xff
	.zero		1


	//   ....[206]....
        /*0de4*/ 	.word	0x0000c090
        /*0de8*/ 	.word	0x00000000
        /*0dec*/ 	.word	0x000001b0
        /*0df0*/ 	.short	0x010a
        /*0df2*/ 	.byte	0xff
	.zero		1


	//   ....[207]....
        /*0df4*/ 	.word	0x0000c0e0
        /*0df8*/ 	.word	0x00000000
        /*0dfc*/ 	.word	0x000001d0
        /*0e00*/ 	.short	0x010a
        /*0e02*/ 	.byte	0xff
	.zero		1


	//   ....[208]....
        /*0e04*/ 	.word	0x0000c130
        /*0e08*/ 	.word	0x00000007
        /*0e0c*/ 	.word	0x000001a0
        /*0e10*/ 	.short	0x010a
        /*0e12*/ 	.byte	0xff
	.zero		1


	//   ....[209]....
        /*0e14*/ 	.word	0x0000c180
        /*0e18*/ 	.word	0x00000076
        /*0e1c*/ 	.word	0x000001f0
        /*0e20*/ 	.short	0x010a
        /*0e22*/ 	.byte	0xff
	.zero		1


	//----- nvinfo : EIATTR_NUM_MBARRIERS
	.align		4
.L_49:
        /*0e24*/ 	.byte	0x03, 0x38
        /*0e26*/ 	.short	0x004b


	//----- nvinfo : EIATTR_EXIT_INSTR_OFFSETS
	.align		4
        /*0e28*/ 	.byte	0x04, 0x1c
        /*0e2a*/ 	.short	(.L_51 - .L_50)


	//   ....[0]....
.L_50:
        /*0e2c*/ 	.word	0x000036c0


	//   ....[1]....
        /*0e30*/ 	.word	0x00003bc0


	//   ....[2]....
        /*0e34*/ 	.word	0x00003c20


	//   ....[3]....
        /*0e38*/ 	.word	0x00004ec0


	//   ....[4]....
        /*0e3c*/ 	.word	0x00005c90


	//   ....[5]....
        /*0e40*/ 	.word	0x00005cd0


	//   ....[6]....
        /*0e44*/ 	.word	0x0000af10


	//----- nvinfo : EIATTR_MAX_THREADS
	.align		4
.L_51:
        /*0e48*/ 	.byte	0x04, 0x05
        /*0e4a*/ 	.short	(.L_53 - .L_52)
.L_52:
        /*0e4c*/ 	.word	0x00000100
        /*0e50*/ 	.word	0x00000001
        /*0e54*/ 	.word	0x00000001


	//----- nvinfo : EIATTR_CRS_STACK_SIZE
	.align		4
.L_53:
        /*0e58*/ 	.byte	0x04, 0x1e
        /*0e5a*/ 	.short	(.L_55 - .L_54)
.L_54:
        /*0e5c*/ 	.word	0x00000000


	//----- nvinfo : EIATTR_CBANK_PARAM_SIZE
	.align		4
.L_55:
        /*0e60*/ 	.byte	0x03, 0x19
        /*0e62*/ 	.short	0x0800


	//----- nvinfo : EIATTR_PARAM_CBANK
	.align		4
        /*0e64*/ 	.byte	0x04, 0x0a
        /*0e66*/ 	.short	(.L_57 - .L_56)
	.align		4
.L_56:
        /*0e68*/ 	.word	index@(.nv.constant0._ZN7cutlass13device_kernelINS_4gemm6kernel13GemmUniversalIN4cute5tupleIJiiiiEEENS1_10collective13CollectiveMmaINS1_35MainloopSm100TmaUmmaWarpSpecializedILi26ELi2ELi4ENS5_IJNS4_1CILi2EEENSA_ILi1EEESC_EEEEENS5_IJNSA_ILi128EEESF_NSA_ILi64EEEEEENS_12float_e4m3_tENS5_IJlSC_lEEESI_SJ_NS4_8TiledMMAINS4_8MMA_AtomIJNS4_10MMA_TraitsINS4_25SM100_MMA_F8F6F4_2x1SM_SSEJSI_SI_fSF_SF_NS4_17integral_constantINS4_4UMMA5MajorELSQ_0EEESR_NSO_INSP_7ScaleInELSS_0EEEST_EEEEEENS4_6LayoutINS5_IJSC_SC_SC_EEENS5_IJNSA_ILi0EEESY_SY_EEEEENS5_IJNS4_10UnderscoreES11_S11_EEEEENS4_18SM100_TMA_2SM_LOADENS4_14ComposedLayoutINS4_7SwizzleILi2ELi4ELi3EEENS4_18smem_ptr_flag_bitsILi8EEENSW_INS5_IJNSA_ILi8EEESG_EEENS5_IJSG_SC_EEEEEEEvNS4_8identityES14_S1E_vS1F_EENS_8epilogue10collective18CollectiveEpilogueINS1H_23Sm100TmaWarpSpecializedILi2ELi2ELi32ELb0ELb0EEEJNS5_IJSG_SF_SG_EEENS5_IJNSW_ISG_SC_EENSW_INS5_IJNSA_ILi32EEESB_EEENS5_IJSC_SG_EEEEEEEESI_SJ_SI_SJ_NS1H_6fusion15FusionCallbacksIS1L_NS1T_13LinCombEltActINS1H_6thread7SigmoidESI_fSI_fLNS_15FloatRoundStyleE2EEES1M_S1S_JEEENS4_5SM1004TMEM4LOAD26SM100_TMEM_LOAD_32dp32b32xENS4_13SM90_TMA_LOADENS15_INS16_ILi1ELi4ELi3EEES19_NSW_INS5_IJS1A_S1O_EEENS5_IJS1O_SC_EEEEEEENS4_39AutoVectorizingCopyWithAssumedAlignmentILi128EEENS4_14SM90_TMA_STOREES2A_S2C_S2C_EEEvvEEEEvNT_6ParamsE)
        /*0e6c*/ 	.short	0x0380
        /*0e6e*/ 	.short	0x0800


	//----- nvinfo : EIATTR_SW_WAR
	.align		4
.L_57:
        /*0e70*/ 	.byte	0x04, 0x36
        /*0e72*/ 	.short	(.L_59 - .L_58)
.L_58:
        /*0e74*/ 	.word	0x00000008
.L_59:


//--------------------- .nv.callgraph             --------------------------
	.section	.nv.callgraph,"",@"SHT_CUDA_CALLGRAPH"
	.align	4
	.sectionentsize	8
	.align		4
        /*0000*/ 	.word	0x00000000
	.align		4
        /*0004*/ 	.word	0xffffffff
	.align		4
        /*0008*/ 	.word	index@(_ZN7cutlass13device_kernelINS_4gemm6kernel13GemmUniversalIN4cute5tupleIJiiiiEEENS1_10collective13CollectiveMmaINS1_35MainloopSm100TmaUmmaWarpSpecializedILi26ELi2ELi4ENS5_IJNS4_1CILi2EEENSA_ILi1EEESC_EEEEENS5_IJNSA_ILi128EEESF_NSA_ILi64EEEEEENS_12float_e4m3_tENS5_IJlSC_lEEESI_SJ_NS4_8TiledMMAINS4_8MMA_AtomIJNS4_10MMA_TraitsINS4_25SM100_MMA_F8F6F4_2x1SM_SSEJSI_SI_fSF_SF_NS4_17integral_constantINS4_4UMMA5MajorELSQ_0EEESR_NSO_INSP_7ScaleInELSS_0EEEST_EEEEEENS4_6LayoutINS5_IJSC_SC_SC_EEENS5_IJNSA_ILi0EEESY_SY_EEEEENS5_IJNS4_10UnderscoreES11_S11_EEEEENS4_18SM100_TMA_2SM_LOADENS4_14ComposedLayoutINS4_7SwizzleILi2ELi4ELi3EEENS4_18smem_ptr_flag_bitsILi8EEENSW_INS5_IJNSA_ILi8EEESG_EEENS5_IJSG_SC_EEEEEEEvNS4_8identityES14_S1E_vS1F_EENS_8epilogue10collective18CollectiveEpilogueINS1H_23Sm100TmaWarpSpecializedILi2ELi2ELi32ELb0ELb0EEEJNS5_IJSG_SF_SG_EEENS5_IJNSW_ISG_SC_EENSW_INS5_IJNSA_ILi32EEESB_EEENS5_IJSC_SG_EEEEEEEESI_SJ_SI_SJ_NS1H_6fusion15FusionCallbacksIS1L_NS1T_13LinCombEltActINS1H_6thread7SigmoidESI_fSI_fLNS_15FloatRoundStyleE2EEES1M_S1S_JEEENS4_5SM1004TMEM4LOAD26SM100_TMEM_LOAD_32dp32b32xENS4_13SM90_TMA_LOADENS15_INS16_ILi1ELi4ELi3EEES19_NSW_INS5_IJS1A_S1O_EEENS5_IJS1O_SC_EEEEEEENS4_39AutoVectorizingCopyWithAssumedAlignmentILi128EEENS4_14SM90_TMA_STOREES2A_S2C_S2C_EEEvvEEEEvNT_6ParamsE)
	.align		4
        /*000c*/ 	.word	index@(__assertfail)
	.align		4
        /*0010*/ 	.word	0x00000000
	.align		4
        /*0014*/ 	.word	0xfffffffe
	.align		4
        /*0018*/ 	.word	0x00000000
	.align		4
        /*001c*/ 	.word	0xfffffffd
	.align		4
        /*0020*/ 	.word	0x00000000
	.align		4
        /*0024*/ 	.word	0xfffffffc


//--------------------- .nv.constant4             --------------------------
	.section	.nv.constant4,"a",@progbits
	.align	8
	.align		8
.nv.constant4:
        /*0000*/ 	.dword	__assertfail
	.align		8
        /*0008*/ 	.dword	__unnamed_1
	.align		8
        /*0010*/ 	.dword	__unnamed_2
	.align		8
        /*0018*/ 	.dword	_ZN39_INTERNAL_e2159d51_4_k_cu_a92080d4_39194cuda3std3__45__cpo5beginE
	.align		8
        /*0020*/ 	.dword	_ZN39_INTERNAL_e2159d51_4_k_cu_a92080d4_39194cuda3std3__45__cpo3endE
	.align		8
        /*0028*/ 	.dword	_ZN39_INTERNAL_e2159d51_4_k_cu_a92080d4_39194cuda3std3__45__cpo6cbeginE
	.align		8
        /*0030*/ 	.dword	_ZN39_INTERNAL_e2159d51_4_k_cu_a92080d4_39194cuda3std3__45__cpo4cendE
	.align		8
        /*0038*/ 	.dword	_ZN39_INTERNAL_e2159d51_4_k_cu_a92080d4_39194cuda3std3__441_GLOBAL__N__e2159d51_4_k_cu_a92080d4_39196ignoreE
	.align		8
        /*0040*/ 	.dword	_ZN39_INTERNAL_e2159d51_4_k_cu_a92080d4_39194cuda3std3__419piecewise_constructE
	.align		8
        /*0048*/ 	.dword	_ZN39_INTERNAL_e2159d51_4_k_cu_a92080d4_39194cuda3std3__48in_placeE
	.align		8
        /*0050*/ 	.dword	_ZN39_INTERNAL_e2159d51_4_k_cu_a92080d4_39194cuda3std6ranges3__45__cpo4swapE
	.align		8
        /*0058*/ 	.dword	_ZN39_INTERNAL_e2159d51_4_k_cu_a92080d4_39194cuda3std6ranges3__45__cpo9iter_moveE
	.align		8
        /*0060*/ 	.dword	_ZN39_INTERNAL_e2159d51_4_k_cu_a92080d4_39194cute7productE
	.align		8
        /*0068*/ 	.dword	_ZN39_INTERNAL_e2159d51_4_k_cu_a92080d4_39194cute1_E
	.align		8
        /*0070*/ 	.dword	$str$25
	.align		8
        /*0078*/ 	.dword	$str$26
	.align		8
        /*0080*/ 	.dword	$str$27
	.align		8
        /*0088*/ 	.dword	$str$28


//--------------------- .text._ZN7cutlass13device_kernelINS_4gemm6kernel13GemmUniversalIN4cute5tupleIJiiiiEEENS1_10collective13CollectiveMmaINS1_35MainloopSm100TmaUmmaWarpSpecializedILi26ELi2ELi4ENS5_IJNS4_1CILi2EEENSA_ILi1EEESC_EEEEENS5_IJNSA_ILi128EEESF_NSA_ILi64EEEEEENS_12float_e4m3_tENS5_IJlSC_lEEESI_SJ_NS4_8TiledMMAINS4_8MMA_AtomIJNS4_10MMA_TraitsINS4_25SM100_MMA_F8F6F4_2x1SM_SSEJSI_SI_fSF_SF_NS4_17integral_constantINS4_4UMMA5MajorELSQ_0EEESR_NSO_INSP_7ScaleInELSS_0EEEST_EEEEEENS4_6LayoutINS5_IJSC_SC_SC_EEENS5_IJNSA_ILi0EEESY_SY_EEEEENS5_IJNS4_10UnderscoreES11_S11_EEEEENS4_18SM100_TMA_2SM_LOADENS4_14ComposedLayoutINS4_7SwizzleILi2ELi4ELi3EEENS4_18smem_ptr_flag_bitsILi8EEENSW_INS5_IJNSA_ILi8EEESG_EEENS5_IJSG_SC_EEEEEEEvNS4_8identityES14_S1E_vS1F_EENS_8epilogue10collective18CollectiveEpilogueINS1H_23Sm100TmaWarpSpecializedILi2ELi2ELi32ELb0ELb0EEEJNS5_IJSG_SF_SG_EEENS5_IJNSW_ISG_SC_EENSW_INS5_IJNSA_ILi32EEESB_EEENS5_IJSC_SG_EEEEEEEESI_SJ_SI_SJ_NS1H_6fusion15FusionCallbacksIS1L_NS1T_13LinCombEltActINS1H_6thread7SigmoidESI_fSI_fLNS_15FloatRoundStyleE2EEES1M_S1S_JEEENS4_5SM1004TMEM4LOAD26SM100_TMEM_LOAD_32dp32b32xENS4_13SM90_TMA_LOADENS15_INS16_ILi1ELi4ELi3EEES19_NSW_INS5_IJS1A_S1O_EEENS5_IJS1O_SC_EEEEEEENS4_39AutoVectorizingCopyWithAssumedAlignmentILi128EEENS4_14SM90_TMA_STOREES2A_S2C_S2C_EEEvvEEEEvNT_6ParamsE --------------------------
	.section	.text._ZN7cutlass13device_kernelINS_4gemm6kernel13GemmUniversalIN4cute5tupleIJiiiiEEENS1_10collective13CollectiveMmaINS1_35MainloopSm100TmaUmmaWarpSpecializedILi26ELi2ELi4ENS5_IJNS4_1CILi2EEENSA_ILi1EEESC_EEEEENS5_IJNSA_ILi128EEESF_NSA_ILi64EEEEEENS_12float_e4m3_tENS5_IJlSC_lEEESI_SJ_NS4_8TiledMMAINS4_8MMA_AtomIJNS4_10MMA_TraitsINS4_25SM100_MMA_F8F6F4_2x1SM_SSEJSI_SI_fSF_SF_NS4_17integral_constantINS4_4UMMA5MajorELSQ_0EEESR_NSO_INSP_7ScaleInELSS_0EEEST_EEEEEENS4_6LayoutINS5_IJSC_SC_SC_EEENS5_IJNSA_ILi0EEESY_SY_EEEEENS5_IJNS4_10UnderscoreES11_S11_EEEEENS4_18SM100_TMA_2SM_LOADENS4_14ComposedLayoutINS4_7SwizzleILi2ELi4ELi3EEENS4_18smem_ptr_flag_bitsILi8EEENSW_INS5_IJNSA_ILi8EEESG_EEENS5_IJSG_SC_EEEEEEEvNS4_8identityES14_S1E_vS1F_EENS_8epilogue10collective18CollectiveEpilogueINS1H_23Sm100TmaWarpSpecializedILi2ELi2ELi32ELb0ELb0EEEJNS5_IJSG_SF_SG_EEENS5_IJNSW_ISG_SC_EENSW_INS5_IJNSA_ILi32EEESB_EEENS5_IJSC_SG_EEEEEEEESI_SJ_SI_SJ_NS1H_6fusion15FusionCallbacksIS1L_NS1T_13LinCombEltActINS1H_6thread7SigmoidESI_fSI_fLNS_15FloatRoundStyleE2EEES1M_S1S_JEEENS4_5SM1004TMEM4LOAD26SM100_TMEM_LOAD_32dp32b32xENS4_13SM90_TMA_LOADENS15_INS16_ILi1ELi4ELi3EEES19_NSW_INS5_IJS1A_S1O_EEENS5_IJS1O_SC_EEEEEEENS4_39AutoVectorizingCopyWithAssumedAlignmentILi128EEENS4_14SM90_TMA_STOREES2A_S2C_S2C_EEEvvEEEEvNT_6ParamsE,"ax",@progbits
	.align	128
.text._ZN7cutlass13device_kernelINS_4gemm6kernel13GemmUniversalIN4cute5tupleIJiiiiEEENS1_10collective13CollectiveMmaINS1_35MainloopSm100TmaUmmaWarpSpecializedILi26ELi2ELi4ENS5_IJNS4_1CILi2EEENSA_ILi1EEESC_EEEEENS5_IJNSA_ILi128EEESF_NSA_ILi64EEEEEENS_12float_e4m3_tENS5_IJlSC_lEEESI_SJ_NS4_8TiledMMAINS4_8MMA_AtomIJNS4_10MMA_TraitsINS4_25SM100_MMA_F8F6F4_2x1SM_SSEJSI_SI_fSF_SF_NS4_17integral_constantINS4_4UMMA5MajorELSQ_0EEESR_NSO_INSP_7ScaleInELSS_0EEEST_EEEEEENS4_6LayoutINS5_IJSC_SC_SC_EEENS5_IJNSA_ILi0EEESY_SY_EEEEENS5_IJNS4_10UnderscoreES11_S11_EEEEENS4_18SM100_TMA_2SM_LOADENS4_14ComposedLayoutINS4_7SwizzleILi2ELi4ELi3EEENS4_18smem_ptr_flag_bitsILi8EEENSW_INS5_IJNSA_ILi8EEESG_EEENS5_IJSG_SC_EEEEEEEvNS4_8identityES14_S1E_vS1F_EENS_8epilogue10collective18CollectiveEpilogueINS1H_23Sm100TmaWarpSpecializedILi2ELi2ELi32ELb0ELb0EEEJNS5_IJSG_SF_SG_EEENS5_IJNSW_ISG_SC_EENSW_INS5_IJNSA_ILi32EEESB_EEENS5_IJSC_SG_EEEEEEEESI_SJ_SI_SJ_NS1H_6fusion15FusionCallbacksIS1L_NS1T_13LinCombEltActINS1H_6thread7SigmoidESI_fSI_fLNS_15FloatRoundStyleE2EEES1M_S1S_JEEENS4_5SM1004TMEM4LOAD26SM100_TMEM_LOAD_32dp32b32xENS4_13SM90_TMA_LOADENS15_INS16_ILi1ELi4ELi3EEES19_NSW_INS5_IJS1A_S1O_EEENS5_IJS1O_SC_EEEEEEENS4_39AutoVectorizingCopyWithAssumedAlignmentILi128EEENS4_14SM90_TMA_STOREES2A_S2C_S2C_EEEvvEEEEvNT_6ParamsE:
        .type           _ZN7cutlass13device_kernelINS_4gemm6kernel13GemmUniversalIN4cute5tupleIJiiiiEEENS1_10collective13CollectiveMmaINS1_35MainloopSm100TmaUmmaWarpSpecializedILi26ELi2ELi4ENS5_IJNS4_1CILi2EEENSA_ILi1EEESC_EEEEENS5_IJNSA_ILi128EEESF_NSA_ILi64EEEEEENS_12float_e4m3_tENS5_IJlSC_lEEESI_SJ_NS4_8TiledMMAINS4_8MMA_AtomIJNS4_10MMA_TraitsINS4_25SM100_MMA_F8F6F4_2x1SM_SSEJSI_SI_fSF_SF_NS4_17integral_constantINS4_4UMMA5MajorELSQ_0EEESR_NSO_INSP_7ScaleInELSS_0EEEST_EEEEEENS4_6LayoutINS5_IJSC_SC_SC_EEENS5_IJNSA_ILi0EEESY_SY_EEEEENS5_IJNS4_10UnderscoreES11_S11_EEEEENS4_18SM100_TMA_2SM_LOADENS4_14ComposedLayoutINS4_7SwizzleILi2ELi4ELi3EEENS4_18smem_ptr_flag_bitsILi8EEENSW_INS5_IJNSA_ILi8EEESG_EEENS5_IJSG_SC_EEEEEEEvNS4_8identityES14_S1E_vS1F_EENS_8epilogue10collective18CollectiveEpilogueINS1H_23Sm100TmaWarpSpecializedILi2ELi2ELi32ELb0ELb0EEEJNS5_IJSG_SF_SG_EEENS5_IJNSW_ISG_SC_EENSW_INS5_IJNSA_ILi32EEESB_EEENS5_IJSC_SG_EEEEEEEESI_SJ_SI_SJ_NS1H_6fusion15FusionCallbacksIS1L_NS1T_13LinCombEltActINS1H_6thread7SigmoidESI_fSI_fLNS_15FloatRoundStyleE2EEES1M_S1S_JEEENS4_5SM1004TMEM4LOAD26SM100_TMEM_LOAD_32dp32b32xENS4_13SM90_TMA_LOADENS15_INS16_ILi1ELi4ELi3EEES19_NSW_INS5_IJS1A_S1O_EEENS5_IJS1O_SC_EEEEEEENS4_39AutoVectorizingCopyWithAssumedAlignmentILi128EEENS4_14SM90_TMA_STOREES2A_S2C_S2C_EEEvvEEEEvNT_6ParamsE,@function
        .size           _ZN7cutlass13device_kernelINS_4gemm6kernel13GemmUniversalIN4cute5tupleIJiiiiEEENS1_10collective13CollectiveMmaINS1_35MainloopSm100TmaUmmaWarpSpecializedILi26ELi2ELi4ENS5_IJNS4_1CILi2EEENSA_ILi1EEESC_EEEEENS5_IJNSA_ILi128EEESF_NSA_ILi64EEEEEENS_12float_e4m3_tENS5_IJlSC_lEEESI_SJ_NS4_8TiledMMAINS4_8MMA_AtomIJNS4_10MMA_TraitsINS4_25SM100_MMA_F8F6F4_2x1SM_SSEJSI_SI_fSF_SF_NS4_17integral_constantINS4_4UMMA5MajorELSQ_0EEESR_NSO_INSP_7ScaleInELSS_0EEEST_EEEEEENS4_6LayoutINS5_IJSC_SC_SC_EEENS5_IJNSA_ILi0EEESY_SY_EEEEENS5_IJNS4_10UnderscoreES11_S11_EEEEENS4_18SM100_TMA_2SM_LOADENS4_14ComposedLayoutINS4_7SwizzleILi2ELi4ELi3EEENS4_18smem_ptr_flag_bitsILi8EEENSW_INS5_IJNSA_ILi8EEESG_EEENS5_IJSG_SC_EEEEEEEvNS4_8identityES14_S1E_vS1F_EENS_8epilogue10collective18CollectiveEpilogueINS1H_23Sm100TmaWarpSpecializedILi2ELi2ELi32ELb0ELb0EEEJNS5_IJSG_SF_SG_EEENS5_IJNSW_ISG_SC_EENSW_INS5_IJNSA_ILi32EEESB_EEENS5_IJSC_SG_EEEEEEEESI_SJ_SI_SJ_NS1H_6fusion15FusionCallbacksIS1L_NS1T_13LinCombEltActINS1H_6thread7SigmoidESI_fSI_fLNS_15FloatRoundStyleE2EEES1M_S1S_JEEENS4_5SM1004TMEM4LOAD26SM100_TMEM_LOAD_32dp32b32xENS4_13SM90_TMA_LOADENS15_INS16_ILi1ELi4ELi3EEES19_NSW_INS5_IJS1A_S1O_EEENS5_IJS1O_SC_EEEEEEENS4_39AutoVectorizingCopyWithAssumedAlignmentILi128EEENS4_14SM90_TMA_STOREES2A_S2C_S2C_EEEvvEEEEvNT_6ParamsE,(.L_x_331 - _ZN7cutlass13device_kernelINS_4gemm6kernel13GemmUniversalIN4cute5tupleIJiiiiEEENS1_10collective13CollectiveMmaINS1_35MainloopSm100TmaUmmaWarpSpecializedILi26ELi2ELi4ENS5_IJNS4_1CILi2EEENSA_ILi1EEESC_EEEEENS5_IJNSA_ILi128EEESF_NSA_ILi64EEEEEENS_12float_e4m3_tENS5_IJlSC_lEEESI_SJ_NS4_8TiledMMAINS4_8MMA_AtomIJNS4_10MMA_TraitsINS4_25SM100_MMA_F8F6F4_2x1SM_SSEJSI_SI_fSF_SF_NS4_17integral_constantINS4_4UMMA5MajorELSQ_0EEESR_NSO_INSP_7ScaleInELSS_0EEEST_EEEEEENS4_6LayoutINS5_IJSC_SC_SC_EEENS5_IJNSA_ILi0EEESY_SY_EEEEENS5_IJNS4_10UnderscoreES11_S11_EEEEENS4_18SM100_TMA_2SM_LOADENS4_14ComposedLayoutINS4_7SwizzleILi2ELi4ELi3EEENS4_18smem_ptr_flag_bitsILi8EEENSW_INS5_IJNSA_ILi8EEESG_EEENS5_IJSG_SC_EEEEEEEvNS4_8identityES14_S1E_vS1F_EENS_8epilogue10collective18CollectiveEpilogueINS1H_23Sm100TmaWarpSpecializedILi2ELi2ELi32ELb0ELb0EEEJNS5_IJSG_SF_SG_EEENS5_IJNSW_ISG_SC_EENSW_INS5_IJNSA_ILi32EEESB_EEENS5_IJSC_SG_EEEEEEEESI_SJ_SI_SJ_NS1H_6fusion15FusionCallbacksIS1L_NS1T_13LinCombEltActINS1H_6thread7SigmoidESI_fSI_fLNS_15FloatRoundStyleE2EEES1M_S1S_JEEENS4_5SM1004TMEM4LOAD26SM100_TMEM_LOAD_32dp32b32xENS4_13SM90_TMA_LOADENS15_INS16_ILi1ELi4ELi3EEES19_NSW_INS5_IJS1A_S1O_EEENS5_IJS1O_SC_EEEEEEENS4_39AutoVectorizingCopyWithAssumedAlignmentILi128EEENS4_14SM90_TMA_STOREES2A_S2C_S2C_EEEvvEEEEvNT_6ParamsE)
        .other          _ZN7cutlass13device_kernelINS_4gemm6kernel13GemmUniversalIN4cute5tupleIJiiiiEEENS1_10collective13CollectiveMmaINS1_35MainloopSm100TmaUmmaWarpSpecializedILi26ELi2ELi4ENS5_IJNS4_1CILi2EEENSA_ILi1EEESC_EEEEENS5_IJNSA_ILi128EEESF_NSA_ILi64EEEEEENS_12float_e4m3_tENS5_IJlSC_lEEESI_SJ_NS4_8TiledMMAINS4_8MMA_AtomIJNS4_10MMA_TraitsINS4_25SM100_MMA_F8F6F4_2x1SM_SSEJSI_SI_fSF_SF_NS4_17integral_constantINS4_4UMMA5MajorELSQ_0EEESR_NSO_INSP_7ScaleInELSS_0EEEST_EEEEEENS4_6LayoutINS5_IJSC_SC_SC_EEENS5_IJNSA_ILi0EEESY_SY_EEEEENS5_IJNS4_10UnderscoreES11_S11_EEEEENS4_18SM100_TMA_2SM_LOADENS4_14ComposedLayoutINS4_7SwizzleILi2ELi4ELi3EEENS4_18smem_ptr_flag_bitsILi8EEENSW_INS5_IJNSA_ILi8EEESG_EEENS5_IJSG_SC_EEEEEEEvNS4_8identityES14_S1E_vS1F_EENS_8epilogue10collective18CollectiveEpilogueINS1H_23Sm100TmaWarpSpecializedILi2ELi2ELi32ELb0ELb0EEEJNS5_IJSG_SF_SG_EEENS5_IJNSW_ISG_SC_EENSW_INS5_IJNSA_ILi32EEESB_EEENS5_IJSC_SG_EEEEEEEESI_SJ_SI_SJ_NS1H_6fusion15FusionCallbacksIS1L_NS1T_13LinCombEltActINS1H_6thread7SigmoidESI_fSI_fLNS_15FloatRoundStyleE2EEES1M_S1S_JEEENS4_5SM1004TMEM4LOAD26SM100_TMEM_LOAD_32dp32b32xENS4_13SM90_TMA_LOADENS15_INS16_ILi1ELi4ELi3EEES19_NSW_INS5_IJS1A_S1O_EEENS5_IJS1O_SC_EEEEEEENS4_39AutoVectorizingCopyWithAssumedAlignmentILi128EEENS4_14SM90_TMA_STOREES2A_S2C_S2C_EEEvvEEEEvNT_6ParamsE,@"STO_CUDA_ENTRY STV_DEFAULT"
_ZN7cutlass13device_kernelINS_4gemm6kernel13GemmUniversalIN4cute5tupleIJiiiiEEENS1_10collective13CollectiveMmaINS1_35MainloopSm100TmaUmmaWarpSpecializedILi26ELi2ELi4ENS5_IJNS4_1CILi2EEENSA_ILi1EEESC_EEEEENS5_IJNSA_ILi128EEESF_NSA_ILi64EEEEEENS_12float_e4m3_tENS5_IJlSC_lEEESI_SJ_NS4_8TiledMMAINS4_8MMA_AtomIJNS4_10MMA_TraitsINS4_25SM100_MMA_F8F6F4_2x1SM_SSEJSI_SI_fSF_SF_NS4_17integral_constantINS4_4UMMA5MajorELSQ_0EEESR_NSO_INSP_7ScaleInELSS_0EEEST_EEEEEENS4_6LayoutINS5_IJSC_SC_SC_EEENS5_IJNSA_ILi0EEESY_SY_EEEEENS5_IJNS4_10UnderscoreES11_S11_EEEEENS4_18SM100_TMA_2SM_LOADENS4_14ComposedLayoutINS4_7SwizzleILi2ELi4ELi3EEENS4_18smem_ptr_flag_bitsILi8EEENSW_INS5_IJNSA_ILi8EEESG_EEENS5_IJSG_SC_EEEEEEEvNS4_8identityES14_S1E_vS1F_EENS_8epilogue10collective18CollectiveEpilogueINS1H_23Sm100TmaWarpSpecializedILi2ELi2ELi32ELb0ELb0EEEJNS5_IJSG_SF_SG_EEENS5_IJNSW_ISG_SC_EENSW_INS5_IJNSA_ILi32EEESB_EEENS5_IJSC_SG_EEEEEEEESI_SJ_SI_SJ_NS1H_6fusion15FusionCallbacksIS1L_NS1T_13LinCombEltActINS1H_6thread7SigmoidESI_fSI_fLNS_15FloatRoundStyleE2EEES1M_S1S_JEEENS4_5SM1004TMEM4LOAD26SM100_TMEM_LOAD_32dp32b32xENS4_13SM90_TMA_LOADENS15_INS16_ILi1ELi4ELi3EEES19_NSW_INS5_IJS1A_S1O_EEENS5_IJS1O_SC_EEEEEEENS4_39AutoVectorizingCopyWithAssumedAlignmentILi128EEENS4_14SM90_TMA_STOREES2A_S2C_S2C_EEEvvEEEEvNT_6ParamsE:
[----:B------:R-:W1:Y:S01]  /*0000*/  LDC R1, c[0x0][0x37c] ;  /* 0x0000df00ff017b82 */ /* 0x000e620000000800 */
[----:B------:R-:W2:Y:S01]  /*0010*/  S2R R110, SR_TID.X ;  /* 0x00000000006e7919 */ /* 0x000ea20000002100 */
[----:B------:R-:W3:Y:S06]  /*0020*/  LDCU.64 UR8, c[0x0][0x890] ;  /* 0x00011200ff0877ac */ /* 0x000eec0008000a00 */
[----:B------:R-:W4:Y:S01]  /*0030*/  S2UR UR37, SR_CgaCtaId ;  /* 0x00000000002579c3 */ /* 0x000f220000008800 */
[----:B------:R-:W-:Y:S02]  /*0040*/  PRMT R92, RZ, 0x7610, R92 ;  /* 0x00007610ff5c7816 */ /* 0x000fe4000000005c */
[----:B------:R-:W-:Y:S01]  /*0050*/  ELECT P0, URZ, PT ;  /* 0x0000000000ff782f */ /* 0x000fe20003800000 */
[----:B------:R-:W1:Y:S01]  /*0060*/  LDCU.64 UR38, c[0x0][0x358] ;  /* 0x00006b00ff2677ac */ /* 0x000e620008000a00 */
[----:B---3--:R-:W-:-:S04]  /*0070*/  UISETP.NE.U32.AND UP2, UPT, UR8, URZ, UPT ;  /* 0x000000ff0800728c */ /* 0x008fc8000bf45070 */
[----:B------:R-:W-:Y:S02]  /*0080*/  UISETP.NE.AND.EX UP2, UPT, UR9, URZ, UPT, UP2 ;  /* 0x000000ff0900728c */ /* 0x000fe4000bf45320 */
[----:B----4-:R-:W-:Y:S02]  /*0090*/  ULOP3.LUT UR5, UR37, 0x1, URZ, 0xc0, !UPT ;  /* 0x0000000125057892 */ /* 0x010fe4000f8ec0ff */
[----:B------:R-:W-:Y:S01]  /*00a0*/  ULOP3.LUT UR4, UR37, 0x1, URZ, 0x3c, !UPT ;  /* 0x0000000125047892 */ /* 0x000fe2000f8e3cff */
[----:B--2---:R-:W-:-:S05]  /*00b0*/  SHF.R.U32.HI R111, RZ, 0x5, R110 ;  /* 0x00000005ff6f7819 */ /* 0x004fca000001166e */
[----:B------:R-:W2:Y:S02]  /*00c0*/  SHFL.IDX PT, R0, R111, RZ, 0x1f ;  /* 0x00001fff6f007589 */ /* 0x000ea400000e0000 */
[----:B--2---:R-:W-:Y:S01]  /*00d0*/  R2UR UR10, R0 ;  /* 0x00000000000a72ca */ /* 0x004fe200000e0000 */
[----:B-1----:R-:W-:Y:S05]  /*00e0*/  BRA.U UP2, `(.L_x_0) ;  /* 0x00000001022c7547 */ /* 0x002fea000b800000 */
[----:B------:R-:W1:Y:S02]  /*00f0*/  LDCU.64 UR6, c[0x0][0x888] ;  /* 0x00011100ff0677ac */ /* 0x000e640008000a00 */
[----:B-1----:R-:W-:-:S04]  /*0100*/  UISETP.NE.U32.AND UP0, UPT, UR6, URZ, UPT ;  /* 0x000000ff0600728c */ /* 0x002fc8000bf05070 */
[----:B------:R-:W-:-:S09]  /*0110*/  UISETP.NE.AND.EX UP0, UPT, UR7, URZ, UPT, UP0 ;  /* 0x000000ff0700728c */ /* 0x000fd2000bf05300 */
[----:B------:R-:W-:Y:S05]  /*0120*/  BRA.U !UP0, `(.L_x_1) ;  /* 0x0000000108107547 */ /* 0x000fea000b800000 */
[----:B------:R-:W1:Y:S02]  /*0130*/  LDC.64 R2, c[0x0][0x888] ;  /* 0x00022200ff027b82 */ /* 0x000e640000000a00 */
[----:B-1----:R1:W5:Y:S01]  /*0140*/  LDG.E R63, desc[UR38][R2.64] ;  /* 0x00000026023f7981 */ /* 0x002362000c1e1900 */
[----:B------:R-:W-:Y:S01]  /*0150*/  HFMA2 R92, -RZ, RZ, 0, 5.9604644775390625e-08 ;  /* 0x00000001ff5c7431 */ /* 0x000fe200000001ff */
[----:B------:R-:W-:Y:S05]  /*0160*/  BRA `(.L_x_0) ;  /* 0x00000000000c7947 */ /* 0x000fea0003800000 */
.L_x_1:
[----:B------:R-:W1:Y:S01]  /*0170*/  LDCU UR6, c[0x0][0x880] ;  /* 0x00011000ff0677ac */ /* 0x000e620008000800 */
[----:B------:R-:W-:Y:S01]  /*0180*/  HFMA2 R92, -RZ, RZ, 0, 5.9604644775390625e-08 ;  /* 0x00000001ff5c7431 */ /* 0x000fe200000001ff */
[----:B-1----:R-:W-:-:S07]  /*0190*/  MOV R63, UR6 ;  /* 0x00000006003f7c02 */ /* 0x002fce0008000f00 */
.L_x_0:
[----:B------:R-:W2:Y:S02]  /*01a0*/  LDCU.64 UR6, c[0x0][0x8b0] ;  /* 0x00011600ff0677ac */ /* 0x000ea40008000a00 */
[----:B--2---:R-:W-:-:S04]  /*01b0*/  UISETP.NE.U32.AND UP0, UPT, UR6, URZ, UPT ;  /* 0x000000ff0600728c */ /* 0x004fc8000bf05070 */
[----:B------:R-:W-:-:S09]  /*01c0*/  UISETP.NE.AND.EX UP0, UPT, UR7, URZ, UPT, UP0 ;  /* 0x000000ff0700728c */ /* 0x000fd2000bf05300 */
[----:B------:R-:W-:Y:S05]  /*01d0*/  BRA.U UP0, `(.L_x_2) ;  /* 0x0000000100247547 */ /* 0x000fea000b800000 */
[----:B------:R-:W2:Y:S02]  /*01e0*/  LDCU.64 UR6, c[0x0][0x8a8] ;  /* 0x00011500ff0677ac */ /* 0x000ea40008000a00 */
[----:B--2---:R-:W-:-:S04]  /*01f0*/  UISETP.NE.U32.AND UP0, UPT, UR6, URZ, UPT ;  /* 0x000000ff0600728c */ /* 0x004fc8000bf05070 */
[----:B------:R-:W-:-:S09]  /*0200*/  UISETP.NE.AND.EX UP0, UPT, UR7, URZ, UPT, UP0 ;  /* 0x000000ff0700728c */ /* 0x000fd2000bf05300 */
[----:B------:R-:W-:Y:S05]  /*0210*/  BRA.U !UP0, `(.L_x_3) ;  /* 0x00000001080c7547 */ /* 0x000fea000b800000 */
[----:B-1----:R-:W1:Y:S02]  /*0220*/  LDC.64 R2, c[0x0][0x8a8] ;  /* 0x00022a00ff027b82 */ /* 0x002e640000000a00 */
[----:B-1----:R2:W5:Y:S01]  /*0230*/  LDG.E R41, desc[UR38][R2.64] ;  /* 0x0000002602297981 */ /* 0x002562000c1e1900 */
[----:B------:R-:W-:Y:S05]  /*0240*/  BRA `(.L_x_2) ;  /* 0x0000000000087947 */ /* 0x000fea0003800000 */
.L_x_3:
[----:B------:R-:W2:Y:S02]  /*0250*/  LDCU UR6, c[0x0][0x8a0] ;  /* 0x00011400ff0677ac */ /* 0x000ea40008000800 */
[----:B--2---:R-:W-:Y:S02]  /*0260*/  MOV R41, UR6 ;  /* 0x0000000600297c02 */ /* 0x004fe40008000f00 */
.L_x_2:
[----:B------:R-:W-:Y:S01]  /*0270*/  IMAD.U32 R0, RZ, RZ, UR10 ;  /* 0x0000000aff007e24 */ /* 0x000fe2000f8e00ff */
[----:B------:R-:W-:Y:S04]  /*0280*/  BSSY.RECONVERGENT B0, `(.L_x_4) ;  /* 0x000000c000007945 */ /* 0x000fe80003800200 */
[C---:B------:R-:W-:Y:S02]  /*0290*/  ISETP.NE.OR P2, PT, R0.reuse, 0x1, !P0 ;  /* 0x000000010000780c */ /* 0x040fe40004745670 */
[----:B------:R-:W-:-:S11]  /*02a0*/  ISETP.NE.OR P1, PT, R0, 0x3, !P0 ;  /* 0x000000030000780c */ /* 0x000fd60004725670 */
[----:B------:R-:W-:Y:S05]  /*02b0*/  @P2 BRA `(.L_x_5) ;  /* 0x0000000000202947 */ /* 0x000fea0003800000 */
[----:B------:R-:W3:Y:S02]  /*02c0*/  LDCU.64 UR6, c[0x0][0x348] ;  /* 0x00006900ff0677ac */ /* 0x000ee40008000a00 */
[----:B---3--:R-:W-:Y:S02]  /*02d0*/  UIADD3 UR12, UP1, UPT, UR6, 0x80, URZ ;  /* 0x00000080060c7890 */ /* 0x008fe4000ff3e0ff */
[----:B------:R-:W-:Y:S02]  /*02e0*/  UIADD3 UR6, UP0, UPT, UR6, 0x180, URZ ;  /* 0x0000018006067890 */ /* 0x000fe4000ff1e0ff */
[----:B------:R-:W-:Y:S02]  /*02f0*/  UIADD3.X UR13, UPT, UPT, URZ, UR7, URZ, UP1, !UPT ;  /* 0x00000007ff0d7290 */ /* 0x000fe40008ffe4ff */
[----:B------:R-:W-:-:S07]  /*0300*/  UIADD3.X UR7, UPT, UPT, URZ, UR7, URZ, UP0, !UPT ;  /* 0x00000007ff077290 */ /* 0x000fce00087fe4ff */
[----:B------:R3:W-:Y:S02]  /*0310*/  UTMACCTL.PF [UR12] ;  /* 0x000000000c0079b9 */ /* 0x0007e40008040000 */
[----:B------:R3:W-:Y:S02]  /*0320*/  UTMACCTL.PF [UR6] ;  /* 0x00000000060079b9 */ /* 0x0007e40008040000 */
[----:B---3--:R-:W-:Y:S01]  /*0330*/  NOP ;  /* 0x0000000000007918 */ /* 0x008fe20000000000 */
.L_x_5:
[----:B------:R-:W-:Y:S05]  /*0340*/  BSYNC.RECONVERGENT B0 ;  /* 0x0000000000007941 */ /* 0x000fea0003800200 */
.L_x_4:
[----:B------:R-:W-:Y:S04]  /*0350*/  BSSY.RECONVERGENT B0, `(.L_x_6) ;  /* 0x000000a000007945 */ /* 0x000fe80003800200 */
        /* <DEDUP_REMOVED lines=9> */
.L_x_7:
[----:B------:R-:W-:Y:S05]  /*03f0*/  BSYNC.RECONVERGENT B0 ;  /* 0x0000000000007941 */ /* 0x000fea0003800200 */
.L_x_6:
[----:B------:R-:W3:Y:S01]  /*0400*/  LDCU.64 UR6, c[0x0][0x888] ;  /* 0x00011100ff0677ac */ /* 0x000ee20008000a00 */
[----:B------:R-:W-:Y:S02]  /*0410*/  UISETP.EQ.U32.AND UP1, UPT, UR8, URZ, UPT ;  /* 0x000000ff0800728c */ /* 0x000fe4000bf22070 */
[----:B------:R-:W-:Y:S02]  /*0420*/  UPLOP3.LUT UP5, UPT, UPT, UPT, UPT, 0x40, 0x4 ;  /* 0x000000000004789c */ /* 0x000fe40003fae870 */
[----:B---3--:R-:W-:-:S04]  /*0430*/  UISETP.NE.U32.AND UP0, UPT, UR6, URZ, UPT ;  /* 0x000000ff0600728c */ /* 0x008fc8000bf05070 */
[----:B------:R-:W-:-:S04]  /*0440*/  UISETP.NE.AND.EX UP0, UPT, UR7, URZ, UPT, UP0 ;  /* 0x000000ff0700728c */ /* 0x000fc8000bf05300 */
[----:B------:R-:W-:-:S04]  /*0450*/  UISETP.EQ.OR.EX UP3, UPT, UR9, URZ, !UP0, UP1 ;  /* 0x000000ff0900728c */ /* 0x000fc8000c762710 */
[----:B------:R-:W-:-:S05]  /*0460*/  UP2UR UR44, UPR, URZ, 0x8 ;  /* 0x00000008ff2c7883 */ /* 0x000fca0008000000 */
[----:B------:R-:W-:Y:S07]  /*0470*/  BRA.U !UP3, `(.L_x_8) ;  /* 0x000000010b147547 */ /* 0x000fee000b800000 */
[----:B------:R-:W-:Y:S01]  /*0480*/  PLOP3.LUT P2, PT, PT, PT, UP2, 0x80, 0x8 ;  /* 0x000000000008781c */ /* 0x000fe20003f4f028 */
[----:B------:R-:W-:-:S12]  /*0490*/  UPLOP3.LUT UP5, UPT, UPT, UPT, UP0, 0x40, 0x4 ;  /* 0x000000000004789c */ /* 0x000fd80003fae800 */
[----:B-----5:R-:W-:-:S13]  /*04a0*/  @!P2 FSETP.EQ.AND P1, PT, R63, RZ, PT ;  /* 0x000000ff3f00a20b */ /* 0x020fda0003f22000 */
[----:B------:R-:W-:Y:S01]  /*04b0*/  @!P2 VOTEU.ANY UP1, P1 ;  /* 0x0000000000ffa886 */ /* 0x000fe20000820100 */
[----:B------:R-:W-:-:S11]  /*04c0*/  @!UP2 UPLOP3.LUT UP5, UPT, UPT, UPT, UP1, 0x80, 0x8 ;  /* 0x000000000008a89c */ /* 0x000fd60003faf010 */
.L_x_8:
[----:B------:R-:W3:Y:S01]  /*04d0*/  SHFL.IDX PT, R0, R111, RZ, 0x1f ;  /* 0x00001fff6f007589 */ /* 0x000ee200000e0000 */
[----:B------:R-:W-:-:S04]  /*04e0*/  UISETP.NE.AND UP1, UPT, UR10, 0x2, UPT ;  /* 0x000000020a00788c */ /* 0x000fc8000bf25270 */
[----:B------:R-:W-:Y:S02]  /*04f0*/  UISETP.EQ.AND UP2, UPT, UR5, URZ, !UP1 ;  /* 0x000000ff0500728c */ /* 0x000fe4000cf42270 */
[----:B------:R-:W-:-:S04]  /*0500*/  USEL UR6, URZ, 0x1, UP1 ;  /* 0x00000001ff067887 */ /* 0x000fc80008800000 */
[----:B------:R-:W-:Y:S02]  /*0510*/  PLOP3.LUT P5, PT, P0, PT, UP2, 0x80, 0x8 ;  /* 0x000000000008781c */ /* 0x000fe400007af028 */
[----:B---3--:R-:W-:-:S13]  /*0520*/  ISETP.NE.AND P1, PT, R0, RZ, PT ;  /* 0x000000ff0000720c */ /* 0x008fda0003f25270 */
[----:B------:R-:W-:Y:S05]  /*0530*/  @P1 BRA `(.L_x_9) ;  /* 0x0000000400001947 */ /* 0x000fea0003800000 */
[----:B------:R-:W-:Y:S01]  /*0540*/  ELECT P1, URZ, PT ;  /* 0x0000000000ff782f */ /* 0x000fe20003820000 */
[----:B------:R-:W-:-:S12]  /*0550*/  BSSY.RECONVERGENT B0, `(.L_x_9) ;  /* 0x000003e000007945 */ /* 0x000fd80003800200 */
[----:B------:R-:W-:Y:S05]  /*0560*/  @!P1 BRA `(.L_x_10) ;  /* 0x0000000000f09947 */ /* 0x000fea0003800000 */
[----:B------:R-:W-:Y:S01]  /*0570*/  UMOV UR8, 0x400 ;  /* 0x0000040000087882 */ /* 0x000fe20000000000 */
[----:B------:R-:W-:Y:S01]  /*0580*/  UMOV UR7, 0x1 ;  /* 0x0000000100077882 */ /* 0x000fe20000000000 */
[----:B------:R-:W-:Y:S02]  /*0590*/  ULEA UR8, UR37, UR8, 0x18 ;  /* 0x0000000825087291 */ /* 0x000fe4000f8ec0ff */
[----:B------:R-:W-:-:S04]  /*05a0*/  UIADD3 UR12, UPT, UPT, -UR7, 0x100000, URZ ;  /* 0x00100000070c7890 */ /* 0x000fc8000fffe1ff */
[----:B------:R-:W-:Y:S02]  /*05b0*/  USHF.L.U32 UR13, UR12, 0xb, URZ ;  /* 0x0000000b0c0d7899 */ /* 0x000fe400080006ff */
[----:B------:R-:W-:Y:S01]  /*05c0*/  USHF.L.U32 UR12, UR12, 0x1, URZ ;  /* 0x000000010c0c7899 */ /* 0x000fe200080006ff */
[----:B------:R-:W3:Y:S11]  /*05d0*/  FENCE.VIEW.ASYNC.S ;  /* 0x00000000000073c6 */ /* 0x000ef60000000000 */
[----:B---3--:R3:W4:Y:S01]  /*05e0*/  SYNCS.EXCH.64 URZ, [UR8], UR12 ;  /* 0x0000000c08ff75b2 */ /* 0x0087220008000100 */
[----:B------:R3:W1:Y:S01]  /*05f0*/  SYNCS.EXCH.64 URZ, [UR8+0xd0], UR12 ;  /* 0x0000d00c08ff75b2 */ /* 0x0006620008000100 */
        /* <DEDUP_REMOVED lines=49> */
[----:B------:R3:W1:Y:S02]  /*0910*/  SYNCS.EXCH.64 URZ, [UR8+0x198], UR12 ;  /* 0x0001980c08ff75b2 */ /* 0x0006640008000100 */
[----:B---34-:R-:W-:Y:S01]  /*0920*/  NOP ;  /* 0x0000000000007918 */ /* 0x018fe20000000000 */
.L_x_10:
[----:B------:R-:W-:Y:S05]  /*0930*/  BSYNC.RECONVERGENT B0 ;  /* 0x0000000000007941 */ /* 0x000fea0003800200 */
.L_x_9:
[----:B------:R-:W3:Y:S01]  /*0940*/  SHFL.IDX PT, R0, R111, RZ, 0x1f ;  /* 0x00001fff6f007589 */ /* 0x000ee200000e0000 */
[----:B------:R-:W-:Y:S01]  /*0950*/  NOP ;  /* 0x0000000000007918 */ /* 0x000fe20000000000 */
[----:B---3--:R-:W-:-:S13]  /*0960*/  ISETP.NE.AND P1, PT, R0, 0x1, PT ;  /* 0x000000010000780c */ /* 0x008fda0003f25270 */
[----:B------:R-:W-:Y:S05]  /*0970*/  @P1 BRA `(.L_x_11) ;  /* 0x0000000000441947 */ /* 0x000fea0003800000 */
[----:B------:R-:W-:Y:S01]  /*0980*/  UMOV UR9, 0x400 ;  /* 0x0000040000097882 */ /* 0x000fe20000000000 */
[----:B------:R-:W-:Y:S01]  /*0990*/  UMOV UR8, 0x20 ;  /* 0x0000002000087882 */ /* 0x000fe20000000000 */
[----:B------:R-:W-:Y:S01]  /*09a0*/  UMOV UR7, 0x80 ;  /* 0x0000008000077882 */ /* 0x000fe20000000000 */
[----:B------:R-:W-:Y:S02]  /*09b0*/  ULEA UR9, UR37, UR9, 0x18 ;  /* 0x0000000925097291 */ /* 0x000fe4000f8ec0ff */
[----:B------:R-:W-:-:S04]  /*09c0*/  UIADD3 UR12, UPT, UPT, -UR8, 0x100000, URZ ;  /* 0x00100000080c7890 */ /* 0x000fc8000fffe1ff */
[----:B------:R-:W-:Y:S02]  /*09d0*/  USHF.L.U32 UR13, UR12, 0xb, URZ ;  /* 0x0000000b0c0d7899 */ /* 0x000fe400080006ff */
[----:B------:R-:W-:Y:S02]  /*09e0*/  USHF.L.U32 UR12, UR12, 0x1, URZ ;  /* 0x000000010c0c7899 */ /* 0x000fe400080006ff */
[----:B------:R-:W-:-:S04]  /*09f0*/  UIADD3 UR14, UPT, UPT, -UR7, 0x100000, URZ ;  /* 0x00100000070e7890 */ /* 0x000fc8000fffe1ff */
[----:B------:R-:W-:Y:S02]  /*0a00*/  USHF.L.U32 UR15, UR14, 0xb, URZ ;  /* 0x0000000b0e0f7899 */ /* 0x000fe400080006ff */
[----:B------:R-:W-:Y:S01]  /*0a10*/  USHF.L.U32 UR14, UR14, 0x1, URZ ;  /* 0x000000010e0e7899 */ /* 0x000fe200080006ff */
[----:B------:R-:W-:Y:S01]  /*0a20*/  ELECT P1, URZ, PT ;  /* 0x0000000000ff782f */ /* 0x000fe20003820000 */
[----:B------:R-:W3:Y:S02]  /*0a30*/  FENCE.VIEW.ASYNC.S ;  /* 0x00000000000073c6 */ /* 0x000ee40000000000 */
[----:B---3--:R3:W4:Y:S08]  /*0a40*/  SYNCS.EXCH.64 URZ, [UR9+0x1a0], UR12 ;  /* 0x0001a00c09ff75b2 */ /* 0x0087300008000100 */
[----:B------:R3:W1:Y:S01]  /*0a50*/  SYNCS.EXCH.64 URZ, [UR9+0x1b0], UR14 ;  /* 0x0001b00e09ff75b2 */ /* 0x0006620008000100 */
[----:B------:R3:W1:Y:S01]  /*0a60*/  SYNCS.EXCH.64 URZ, [UR9+0x1a8], UR12 ;  /* 0x0001a80c09ff75b2 */ /* 0x0006620008000100 */
[----:B------:R3:W1:Y:S01]  /*0a70*/  SYNCS.EXCH.64 URZ, [UR9+0x1b8], UR14 ;  /* 0x0001b80e09ff75b2 */ /* 0x0006620008000100 */
[----:B------:R-:W-:Y:S01]  /*0a80*/  NOP ;  /* 0x0000000000007918 */ /* 0x000fe20000000000 */
.L_x_11:
[----:B------:R-:W2:Y:S01]  /*0a90*/  SHFL.IDX PT, R0, R111, RZ, 0x1f ;  /* 0x00001fff6f007589 */ /* 0x000ea200000e0000 */
[----:B------:R-:W-:Y:S01]  /*0aa0*/  NOP ;  /* 0x0000000000007918 */ /* 0x000fe20000000000 */
[----:B--2---:R-:W-:-:S13]  /*0ab0*/  ISETP.NE.AND P1, PT, R0, 0x3, PT ;  /* 0x000000030000780c */ /* 0x004fda0003f25270 */
[----:B------:R-:W-:Y:S05]  /*0ac0*/  @P1 BRA `(.L_x_12) ;  /* 0x00000000002c1947 */ /* 0x000fea0003800000 */
[----:B------:R-:W-:Y:S01]  /*0ad0*/  UMOV UR8, 0x400 ;  /* 0x0000040000087882 */ /* 0x000fe20000000000 */
[----:B------:R-:W-:Y:S01]  /*0ae0*/  UMOV UR7, 0x20 ;  /* 0x0000002000077882 */ /* 0x000fe20000000000 */
[----:B------:R-:W-:Y:S02]  /*0af0*/  ULEA UR8, UR37, UR8, 0x18 ;  /* 0x0000000825087291 */ /* 0x000fe4000f8ec0ff */
[----:B---3--:R-:W-:-:S04]  /*0b00*/  UIADD3 UR12, UPT, UPT, -UR7, 0x100000, URZ ;  /* 0x00100000070c7890 */ /* 0x008fc8000fffe1ff */
[----:B------:R-:W-:Y:S02]  /*0b10*/  USHF.L.U32 UR13, UR12, 0xb, URZ ;  /* 0x0000000b0c0d7899 */ /* 0x000fe400080006ff */
[----:B------:R-:W-:Y:S01]  /*0b20*/  USHF.L.U32 UR12, UR12, 0x1, URZ ;  /* 0x000000010c0c7899 */ /* 0x000fe200080006ff */
[----:B------:R-:W-:Y:S01]  /*0b30*/  ELECT P1, URZ, PT ;  /* 0x0000000000ff782f */ /* 0x000fe20003820000 */
[----:B------:R-:W2:Y:S10]  /*0b40*/  FENCE.VIEW.ASYNC.S ;  /* 0x00000000000073c6 */ /* 0x000eb40000000000 */
[----:B--2---:R2:W3:Y:S01]  /*0b50*/  SYNCS.EXCH.64 URZ, [UR8+0x1c0], UR12 ;  /* 0x0001c00c08ff75b2 */ /* 0x0044e20008000100 */
[----:B------:R2:W1:Y:S01]  /*0b60*/  SYNCS.EXCH.64 URZ, [UR8+0x1c8], UR12 ;  /* 0x0001c80c08ff75b2 */ /* 0x0004620008000100 */
[----:B------:R-:W-:Y:S01]  /*0b70*/  NOP ;  /* 0x0000000000007918 */ /* 0x000fe20000000000 */
.L_x_12:
[----:B------:R-:W4:Y:S01]  /*0b80*/  SHFL.IDX PT, R0, R111, RZ, 0x1f ;  /* 0x00001fff6f007589 */ /* 0x000f2200000e0000 */
[----:B------:R-:W-:Y:S01]  /*0b90*/  NOP ;  /* 0x0000000000007918 */ /* 0x000fe20000000000 */
[----:B----4-:R-:W-:-:S13]  /*0ba0*/  ISETP.NE.AND P1, PT, R0, 0x4, PT ;  /* 0x000000040000780c */ /* 0x010fda0003f25270 */
[----:B------:R-:W-:Y:S05]  /*0bb0*/  @P1 BRA `(.L_x_13) ;  /* 0x0000000000481947 */ /* 0x000fea0003800000 */
[----:B---3--:R-:W-:Y:S01]  /*0bc0*/  UMOV UR9, 0x1a0 ;  /* 0x000001a000097882 */ /* 0x008fe20000000000 */
[----:B--2---:R-:W-:Y:S01]  /*0bd0*/  UMOV UR8, 0x400 ;  /* 0x0000040000087882 */ /* 0x004fe20000000000 */
[----:B------:R-:W-:Y:S01]  /*0be0*/  USEL UR9, UR9, 0x1e0, UP5 ;  /* 0x000001e009097887 */ /* 0x000fe2000a800000 */
        /* <DEDUP_REMOVED lines=9> */
[----:B------:R-:W2:Y:S02]  /*0c80*/  FENCE.VIEW.ASYNC.S ;  /* 0x00000000000073c6 */ /* 0x000ea40000000000 */
[----:B--2---:R4:W2:Y:S08]  /*0c90*/  SYNCS.EXCH.64 URZ, [UR8+0x1d0], UR12 ;  /* 0x0001d00c08ff75b2 */ /* 0x0048b00008000100 */
[----:B------:R4:W3:Y:S01]  /*0ca0*/  SYNCS.EXCH.64 URZ, [UR8+0x1e0], UR14 ;  /* 0x0001e00e08ff75b2 */ /* 0x0008e20008000100 */
[----:B------:R4:W1:Y:S01]  /*0cb0*/  SYNCS.EXCH.64 URZ, [UR8+0x1d8], UR12 ;  /* 0x0001d80c08ff75b2 */ /* 0x0008620008000100 */
[----:B------:R4:W1:Y:S02]  /*0cc0*/  SYNCS.EXCH.64 URZ, [UR8+0x1e8], UR14 ;  /* 0x0001e80e08ff75b2 */ /* 0x0008640008000100 */
[----:B----4-:R-:W-:Y:S01]  /*0cd0*/  NOP ;  /* 0x0000000000007918 */ /* 0x010fe20000000000 */
.L_x_13:
[----:B------:R-:W4:Y:S01]  /*0ce0*/  SHFL.IDX PT, R0, R111, RZ, 0x1f ;  /* 0x00001fff6f007589 */ /* 0x000f2200000e0000 */
[----:B------:R-:W-:Y:S01]  /*0cf0*/  NOP ;  /* 0x0000000000007918 */ /* 0x000fe20000000000 */
[----:B----4-:R-:W-:-:S13]  /*0d00*/  ISETP.NE.AND P1, PT, R0, 0x5, PT ;  /* 0x000000050000780c */ /* 0x010fda0003f25270 */
[----:B------:R-:W-:Y:S05]  /*0d10*/  @P1 BRA `(.L_x_14) ;  /* 0x0000000000541947 */ /* 0x000fea0003800000 */
[----:B---3--:R-:W-:Y:S01]  /*0d20*/  UMOV UR9, 0x400 ;  /* 0x0000040000097882 */ /* 0x008fe20000000000 */
[----:B--2---:R-:W-:Y:S01]  /*0d30*/  UMOV UR8, 0x1 ;  /* 0x0000000100087882 */ /* 0x004fe20000000000 */
        /* <DEDUP_REMOVED lines=13> */
[----:B------:R4:W1:Y:S01]  /*0e10*/  SYNCS.EXCH.64 URZ, [UR9+0x218], UR14 ;  /* 0x0002180e09ff75b2 */ /* 0x0008620008000100 */
[----:B------:R4:W1:Y:S01]  /*0e20*/  SYNCS.EXCH.64 URZ, [UR9+0x200], UR12 ;  /* 0x0002000c09ff75b2 */ /* 0x0008620008000100 */
[----:B------:R4:W1:Y:S01]  /*0e30*/  SYNCS.EXCH.64 URZ, [UR9+0x220], UR14 ;  /* 0x0002200e09ff75b2 */ /* 0x0008620008000100 */
[----:B------:R4:W1:Y:S01]  /*0e40*/  SYNCS.EXCH.64 URZ, [UR9+0x208], UR12 ;  /* 0x0002080c09ff75b2 */ /* 0x0008620008000100 */
[----:B------:R4:W1:Y:S02]  /*0e50*/  SYNCS.EXCH.64 URZ, [UR9+0x228], UR14 ;  /* 0x0002280e09ff75b2 */ /* 0x0008640008000100 */
[----:B----4-:R-:W-:Y:S01]  /*0e60*/  NOP ;  /* 0x0000000000007918 */ /* 0x010fe20000000000 */
.L_x_14:
[----:B------:R-:W4:Y:S01]  /*0e70*/  SHFL.IDX PT, R0, R111, RZ, 0x1f ;  /* 0x00001fff6f007589 */ /* 0x000f2200000e0000 */
[----:B------:R-:W-:Y:S01]  /*0e80*/  ISETP.NE.OR P0, PT, RZ, UR10, !P0 ;  /* 0x0000000aff007c0c */ /* 0x000fe2000c705670 */
[----:B------:R-:W-:Y:S01]  /*0e90*/  NOP ;  /* 0x0000000000007918 */ /* 0x000fe20000000000 */
[----:B----4-:R-:W-:-:S13]  /*0ea0*/  ISETP.NE.AND P1, PT, R0, 0x3, PT ;  /* 0x000000030000780c */ /* 0x010fda0003f25270 */
[----:B------:R-:W-:Y:S05]  /*0eb0*/  @P1 BRA `(.L_x_15) ;  /* 0x0000000000341947 */ /* 0x000fea0003800000 */
[----:B--2---:R-:W-:Y:S01]  /*0ec0*/  UMOV UR8, 0x400 ;  /* 0x0000040000087882 */ /* 0x004fe20000000000 */
[----:B------:R-:W-:Y:S01]  /*0ed0*/  UMOV UR7, 0x20 ;  /* 0x0000002000077882 */ /* 0x000fe20000000000 */
[----:B------:R-:W-:Y:S02]  /*0ee0*/  ULEA UR8, UR37, UR8, 0x18 ;  /* 0x0000000825087291 */ /* 0x000fe4000f8ec0ff */
[----:B---3--:R-:W-:-:S04]  /*0ef0*/  UIADD3 UR12, UPT, UPT, -UR7, 0x100000, URZ ;  /* 0x00100000070c7890 */ /* 0x008fc8000fffe1ff */
[----:B------:R-:W-:Y:S02]  /*0f00*/  USHF.L.U32 UR13, UR12, 0xb, URZ ;  /* 0x0000000b0c0d7899 */ /* 0x000fe400080006ff */
[----:B------:R-:W-:Y:S01]  /*0f10*/  USHF.L.U32 UR12, UR12, 0x1, URZ ;  /* 0x000000010c0c7899 */ /* 0x000fe200080006ff */
[----:B------:R-:W-:Y:S01]  /*0f20*/  ELECT P1, URZ, PT ;  /* 0x0000000000ff782f */ /* 0x000fe20003820000 */
[----:B------:R-:W2:Y:S10]  /*0f30*/  FENCE.VIEW.ASYNC.S ;  /* 0x00000000000073c6 */ /* 0x000eb40000000000 */
[----:B--2---:R4:W2:Y:S01]  /*0f40*/  SYNCS.EXCH.64 URZ, [UR8+0x230], UR12 ;  /* 0x0002300c08ff75b2 */ /* 0x0048a20008000100 */
[----:B------:R4:W3:Y:S01]  /*0f50*/  SYNCS.EXCH.64 URZ, [UR8+0x240], UR12 ;  /* 0x0002400c08ff75b2 */ /* 0x0008e20008000100 */
[----:B------:R4:W1:Y:S01]  /*0f60*/  SYNCS.EXCH.64 URZ, [UR8+0x238], UR12 ;  /* 0x0002380c08ff75b2 */ /* 0x0008620008000100 */
[----:B------:R4:W1:Y:S02]  /*0f70*/  SYNCS.EXCH.64 URZ, [UR8+0x248], UR12 ;  /* 0x0002480c08ff75b2 */ /* 0x0008640008000100 */
[----:B----4-:R-:W-:Y:S01]  /*0f80*/  NOP ;  /* 0x0000000000007918 */ /* 0x010fe20000000000 */
.L_x_15:
[----:B------:R-:W-:Y:S01]  /*0f90*/  VOTEU.ALL UP1, P0 ;  /* 0x0000000000ff7886 */ /* 0x000fe20000020000 */
[----:B--2---:R-:W2:Y:S01]  /*0fa0*/  LDCU UR8, c[0x0][0x36c] ;  /* 0x00006d80ff0877ac */ /* 0x004ea20008000800 */
[----:B------:R-:W-:Y:S01]  /*0fb0*/  NOP ;  /* 0x0000000000007918 */ /* 0x000fe20000000000 */
[----:B------:R-:W-:Y:S01]  /*0fc0*/  LOP3.LUT R10, R110, 0x1f, RZ, 0xc0, !PT ;  /* 0x0000001f6e0a7812 */ /* 0x000fe200078ec0ff */
[----:B---3--:R-:W-:Y:S01]  /*0fd0*/  UMOV UR12, 0x20 ;  /* 0x00000020000c7882 */ /* 0x008fe20000000000 */
[----:B------:R-:W-:Y:S01]  /*0fe0*/  @!UP1 UMOV UR7, 0x400 ;  /* 0x0000040000079882 */ /* 0x000fe20000000000 */
[----:B------:R-:W-:-:S04]  /*0ff0*/  @!UP1 UIADD3 UR12, UPT, UPT, -UR12, 0x100000, URZ ;  /* 0x001000000c0c9890 */ /* 0x000fc8000fffe1ff */
[----:B------:R-:W-:Y:S02]  /*1000*/  @!UP1 USHF.L.U32 UR13, UR12, 0xb, URZ ;  /* 0x0000000b0c0d9899 */ /* 0x000fe400080006ff */
[----:B------:R-:W-:Y:S02]  /*1010*/  @!UP1 USHF.L.U32 UR12, UR12, 0x1, URZ ;  /* 0x000000010c0c9899 */ /* 0x000fe400080006ff */
[----:B------:R-:W-:Y:S01]  /*1020*/  @!UP1 ULEA UR7, UR37, UR7, 0x18 ;  /* 0x0000000725079291 */ /* 0x000fe2000f8ec0ff */
[----:B------:R-:W-:Y:S01]  /*1030*/  VOTEU.ALL UP1, P0 ;  /* 0x0000000000ff7886 */ /* 0x000fe20000020000 */
[----:B------:R-:W-:Y:S01]  /*1040*/  UISETP.NE.AND UP4, UPT, UR10, URZ, UPT ;  /* 0x000000ff0a00728c */ /* 0x000fe2000bf85270 */
[----:B------:R-:W3:Y:S09]  /*1050*/  FENCE.VIEW.ASYNC.S ;  /* 0x00000000000073c6 */ /* 0x000ef20000000000 */
[----:B---3--:R3:W4:Y:S01]  /*1060*/  @!UP1 SYNCS.EXCH.64 URZ, [UR7+0x250], UR12 ;  /* 0x0002500c07ff95b2 */ /* 0x0087220008000100 */
[----:B--2---:R-:W-:-:S09]  /*1070*/  UISETP.EQ.U32.AND UP1, UPT, UR8, 0x1, UPT ;  /* 0x000000010800788c */ /* 0x004fd2000bf22070 */
[----:B------:R-:W-:Y:S05]  /*1080*/  BRA.U !UP1, `(.L_x_16) ;  /* 0x0000000109087547 */ /* 0x000fea000b800000 */
[----:B-1--4-:R-:W-:Y:S01]  /*1090*/  UCGABAR_ARV ;  /* 0x00000000000079c7 */ /* 0x012fe20008000000 */
[----:B------:R-:W-:Y:S05]  /*10a0*/  BRA `(.L_x_17) ;  /* 0x0000000000047947 */ /* 0x000fea0003800000 */
.L_x_16:
[----:B-1--4-:R-:W-:Y:S01]  /*10b0*/  NOP ;  /* 0x0000000000007918 */ /* 0x012fe20000000000 */
.L_x_17:
[----:B------:R-:W1:Y:S01]  /*10c0*/  S2R R22, SR_CTAID.Y ;  /* 0x0000000000167919 */ /* 0x000e620000002600 */
[----:B------:R-:W-:-:S05]  /*10d0*/  CS2R.32 R83, SR_CgaSize ;  /* 0x0000000000537805 */ /* 0x000fca0000008a00 */
[----:B------:R-:W-:-:S05]  /*10e0*/  IMAD R83, R83, -0xa0, RZ ;  /* 0xffffff6053537824 */ /* 0x000fca00078e02ff */
[----:B---3--:R-:W-:-:S14]  /*10f0*/  R2UR UR7, R83 ;  /* 0x00000000530772ca */ /* 0x008fdc00000e0000 */
[----:B------:R-:W2:Y:S01]  /*1100*/  LDCU UR7, c[0x0][UR7+0x2b4] ;  /* 0x00005680070777ac */ /* 0x000ea20008000800 */
[----:B------:R-:W-:-:S05]  /*1110*/  CS2R.32 R0, SR_CgaSize ;  /* 0x0000000000007805 */ /* 0x000fca0000008a00 */
[----:B------:R-:W-:-:S06]  /*1120*/  IMAD R0, R0, -0xa0, RZ ;  /* 0xffffff6000007824 */ /* 0x000fcc00078e02ff */
[----:B------:R-:W3:Y:S01]  /*1130*/  LDC R0, c[0x0][R0+0x2a4] ;  /* 0x0000a90000007b82 */ /* 0x000ee20000000800 */
[----:B------:R-:W-:Y:S01]  /*1140*/  PRMT R8, RZ, 0x7610, R8 ;  /* 0x00007610ff087816 */ /* 0x000fe20000000008 */
[----:B------:R-:W4:Y:S01]  /*1150*/  S2R R9, SR_CTAID.X ;  /* 0x0000000000097919 */ /* 0x000f220000002500 */
[----:B------:R-:W-:-:S05]  /*1160*/  CS2R.32 R83, SR_CgaSize ;  /* 0x0000000000537805 */ /* 0x000fca0000008a00 */
[----:B------:R-:W-:-:S05]  /*1170*/  IMAD R83, R83, -0xa0, RZ ;  /* 0xffffff6053537824 */ /* 0x000fca00078e02ff */
[----:B------:R-:W-:-:S14]  /*1180*/  R2UR UR8, R83 ;  /* 0x00000000530872ca */ /* 0x000fdc00000e0000 */
[----:B------:R-:W3:Y:S01]  /*1190*/  LDCU UR8, c[0x0][UR8+0x2b0] ;  /* 0x00005600080877ac */ /* 0x000ee20008000800 */
[----:B------:R-:W-:Y:S01]  /*11a0*/  UISETP.NE.AND UP2, UPT, UR10, 0x2, UPT ;  /* 0x000000020a00788c */ /* 0x000fe2000bf45270 */
[----:B------:R-:W2:Y:S01]  /*11b0*/  LDC R11, c[0x0][0xb24] ;  /* 0x0002c900ff0b7b82 */ /* 0x000ea20000000800 */
[----:B------:R-:W-:-:S05]  /*11c0*/  CS2R.32 R2, SR_CgaSize ;  /* 0x0000000000027805 */ /* 0x000fca0000008a00 */
[----:B------:R-:W-:-:S06]  /*11d0*/  IMAD R2, R2, -0xa0, RZ ;  /* 0xffffff6002027824 */ /* 0x000fcc00078e02ff */
[----:B------:R-:W3:Y:S08]  /*11e0*/  LDC R2, c[0x0][R2+0x2a0] ;  /* 0x0000a80002027b82 */ /* 0x000ef00000000800 */
[----:B------:R-:W3:Y:S01]  /*11f0*/  LDC R36, c[0x0][0xb24] ;  /* 0x0002c900ff247b82 */ /* 0x000ee20000000800 */
[----:B-1----:R-:W-:-:S07]  /*1200*/  I2FP.F32.U32 R82, R22 ;  /* 0x0000001600527245 */ /* 0x002fce0000201000 */
[----:B------:R-:W1:Y:S01]  /*1210*/  S2UR UR36, SR_CTAID.Z ;  /* 0x00000000002479c3 */ /* 0x000e620000002700 */
[----:B--2---:R-:W-:Y:S01]  /*1220*/  ISETP.GE.AND P0, PT, R11, 0x1, PT ;  /* 0x000000010b00780c */ /* 0x004fe20003f06270 */
[----:B----4-:R-:W-:Y:S01]  /*1230*/  IMAD.MOV.U32 R23, RZ, RZ, R9 ;  /* 0x000000ffff177224 */ /* 0x010fe200078e0009 */
[----:B------:R-:W-:Y:S01]  /*1240*/  I2FP.F32.U32 R83, R9 ;  /* 0x0000000900537245 */ /* 0x000fe20000201000 */
[----:B------:R-:W-:Y:S01]  /*1250*/  FMUL R82, R82, UR7 ;  /* 0x0000000752527c20 */ /* 0x000fe20008400000 */
[----:B------:R-:W2:Y:S03]  /*1260*/  LDCU UR7, c[0x0][0xb30] ;  /* 0x00016600ff0777ac */ /* 0x000ea60008000800 */
[----:B---3--:R-:W-:Y:S02]  /*1270*/  FMUL R83, R83, UR8 ;  /* 0x0000000853537c20 */ /* 0x008fe40008400000 */
[----:B------:R-:W3:Y:S08]  /*1280*/  F2I.U32.TRUNC.NTZ R82, R82 ;  /* 0x0000005200527305 */ /* 0x000ef0000020f000 */
[----:B------:R-:W4:Y:S01]  /*1290*/  F2I.U32.TRUNC.NTZ R83, R83 ;  /* 0x0000005300537305 */ /* 0x000f22000020f000 */
[----:B--2---:R-:W-:Y:S01]  /*12a0*/  UISETP.NE.AND UP3, UPT, UR7, 0x1, UPT ;  /* 0x000000010700788c */ /* 0x004fe2000bf65270 */
[----:B---3--:R-:W-:-:S05]  /*12b0*/  IADD3 R82, PT, PT, -R82, RZ, RZ ;  /* 0x000000ff52527210 */ /* 0x008fca0007ffe1ff */
[----:B------:R-:W-:Y:S01]  /*12c0*/  IMAD R82, R0, R82, R22 ;  /* 0x0000005200527224 */ /* 0x000fe200078e0216 */
[----:B------:R-:W-:Y:S01]  /*12d0*/  PRMT R0, RZ, 0x7610, R0 ;  /* 0x00007610ff007816 */ /* 0x000fe20000000000 */
[----:B----4-:R-:W-:-:S04]  /*12e0*/  IMAD.MOV R83, RZ, RZ, -R83 ;  /* 0x000000ffff537224 */ /* 0x010fc800078e0a53 */
[----:B------:R-:W-:Y:S01]  /*12f0*/  IMAD R83, R2, R83, R9 ;  /* 0x0000005302537224 */ /* 0x000fe200078e0209 */
[----:B-1----:R-:W-:Y:S06]  /*1300*/  BRA.U UP4, `(.L_x_18) ;  /* 0x0000000104247547 */ /* 0x002fec000b800000 */
[----:B------:R-:W-:Y:S01]  /*1310*/  ISETP.NE.AND P1, PT, R82, RZ, PT ;  /* 0x000000ff5200720c */ /* 0x000fe20003f25270 */
[----:B------:R-:W-:Y:S01]  /*1320*/  IMAD.MOV.U32 R0, RZ, RZ, 0x3 ;  /* 0x00000003ff007424 */ /* 0x000fe200078e00ff */
[C---:B------:R-:W-:Y:S02]  /*1330*/  LOP3.LUT R2, R83.reuse, 0xfffffffe, RZ, 0xc0, !PT ;  /* 0xfffffffe53027812 */ /* 0x040fe400078ec0ff */
[----:B------:R-:W-:Y:S02]  /*1340*/  ISETP.LT.U32.OR P1, PT, R83, 0x2, !P1 ;  /* 0x000000025300780c */ /* 0x000fe40004f21470 */
[----:B------:R-:W-:Y:S02]  /*1350*/  SHF.L.U32 R0, R0, R2, RZ ;  /* 0x0000000200007219 */ /* 0x000fe400000006ff */
[----:B------:R-:W-:Y:S02]  /*1360*/  SEL R4, RZ, 0x1, !P1 ;  /* 0x00000001ff047807 */ /* 0x000fe40004800000 */
[----:B------:R-:W-:-:S05]  /*1370*/  SEL R3, RZ, 0x2, !P1 ;  /* 0x00000002ff037807 */ /* 0x000fca0004800000 */
[----:B------:R-:W-:-:S05]  /*1380*/  IMAD.IADD R3, R4, 0x1, R3 ;  /* 0x0000000104037824 */ /* 0x000fca00078e0203 */
[----:B------:R-:W-:Y:S02]  /*1390*/  PRMT R8, R3, 0x7610, R8 ;  /* 0x0000761003087816 */ /* 0x000fe40000000008 */
.L_x_18:
[----:B------:R-:W-:Y:S05]  /*13a0*/  @!P0 BRA `(.L_x_19) ;  /* 0x0000000000b88947 */ /* 0x000fea0003800000 */
[----:B------:R-:W1:Y:S01]  /*13b0*/  LDC.64 R4, c[0x0][0xb18] ;  /* 0x0002c600ff047b82 */ /* 0x000e620000000a00 */
[----:B------:R-:W-:-:S07]  /*13c0*/  ISETP.NE.AND P0, PT, R11, 0x1, PT ;  /* 0x000000010b00780c */ /* 0x000fce0003f05270 */
[----:B------:R-:W2:Y:S08]  /*13d0*/  LDC R23, c[0x0][0xb0c] ;  /* 0x0002c300ff177b82 */ /* 0x000eb00000000800 */
[----:B------:R-:W3:Y:S08]  /*13e0*/  LDC R14, c[0x0][0x370] ;  /* 0x0000dc00ff0e7b82 */ /* 0x000ef00000000800 */
[----:B------:R-:W4:Y:S01]  /*13f0*/  LDC R13, c[0x0][0x374] ;  /* 0x0000dd00ff0d7b82 */ /* 0x000f220000000800 */
[----:B-1----:R-:W-:-:S07]  /*1400*/  ISETP.NE.AND P1, PT, R4, 0x1, PT ;  /* 0x000000010400780c */ /* 0x002fce0003f25270 */
[----:B------:R-:W3:Y:S01]  /*1410*/  LDC.64 R6, c[0x0][0xb10] ;  /* 0x0002c400ff067b82 */ /* 0x000ee20000000a00 */
[----:B--2---:R-:W-:-:S07]  /*1420*/  ISETP.NE.AND P2, PT, R23, 0x1, PT ;  /* 0x000000011700780c */ /* 0x004fce0003f45270 */
[----:B------:R-:W1:Y:S08]  /*1430*/  LDC R12, c[0x0][0xb20] ;  /* 0x0002c800ff0c7b82 */ /* 0x000e700000000800 */
[----:B------:R-:W2:Y:S01]  /*1440*/  LDC.64 R2, c[0x0][0xb28] ;  /* 0x0002ca00ff027b82 */ /* 0x000ea20000000a00 */
[----:B----4-:R-:W-:-:S04]  /*1450*/  IMAD.HI.U32 R15, R13, R5, RZ ;  /* 0x000000050d0f7227 */ /* 0x010fc800078e00ff */
[----:B------:R-:W-:-:S04]  /*1460*/  IMAD.HI.U32 R5, R22, R5, RZ ;  /* 0x0000000516057227 */ /* 0x000fc800078e00ff */
[----:B---3--:R-:W-:-:S05]  /*1470*/  IMAD.HI.U32 R16, R14, R6, RZ ;  /* 0x000000060e107227 */ /* 0x008fca00078e00ff */
[-C--:B------:R-:W-:Y:S01]  /*1480*/  @P2 SHF.R.U32.HI R14, RZ, R7.reuse, R16 ;  /* 0x00000007ff0e2219 */ /* 0x080fe20000011610 */
[----:B------:R-:W-:Y:S01]  /*1490*/  IMAD.HI.U32 R16, R9, R6, RZ ;  /* 0x0000000609107227 */ /* 0x000fe200078e00ff */
[-C--:B-1----:R-:W-:Y:S02]  /*14a0*/  @P1 SHF.R.U32.HI R13, RZ, R12.reuse, R15 ;  /* 0x0000000cff0d1219 */ /* 0x082fe4000001160f */
[----:B------:R-:W-:Y:S02]  /*14b0*/  SHF.R.U32.HI R5, RZ, R12, R5 ;  /* 0x0000000cff057219 */ /* 0x000fe40000011605 */
[----:B------:R-:W-:Y:S02]  /*14c0*/  SHF.R.U32.HI R16, RZ, R7, R16 ;  /* 0x00000007ff107219 */ /* 0x000fe40000011610 */
[----:B------:R-:W-:Y:S01]  /*14d0*/  SEL R5, R22, R5, !P1 ;  /* 0x0000000516057207 */ /* 0x000fe20004800000 */
[----:B--2---:R-:W-:Y:S01]  /*14e0*/  IMAD.HI.U32 R15, R13, R2, RZ ;  /* 0x000000020d0f7227 */ /* 0x004fe200078e00ff */
[----:B------:R-:W-:-:S03]  /*14f0*/  SEL R16, R9, R16, !P2 ;  /* 0x0000001009107207 */ /* 0x000fc60005000000 */
[----:B------:R-:W-:Y:S01]  /*1500*/  IMAD.HI.U32 R6, R14, R2, RZ ;  /* 0x000000020e067227 */ /* 0x000fe200078e00ff */
[----:B------:R-:W-:-:S04]  /*1510*/  @P0 SHF.R.U32.HI R13, RZ, R3, R15 ;  /* 0x00000003ff0d0219 */ /* 0x000fc8000001160f */
[----:B------:R-:W-:Y:S01]  /*1520*/  @P0 SHF.R.U32.HI R14, RZ, R3, R6 ;  /* 0x00000003ff0e0219 */ /* 0x000fe20000011606 */
[----:B------:R-:W-:-:S04]  /*1530*/  IMAD R13, R13, R11, RZ ;  /* 0x0000000b0d0d7224 */ /* 0x000fc800078e02ff */
[----:B------:R-:W-:Y:S01]  /*1540*/  IMAD R6, R14, R11, RZ ;  /* 0x0000000b0e067224 */ /* 0x000fe200078e02ff */
[----:B------:R-:W-:-:S04]  /*1550*/  ISETP.GE.AND P1, PT, R5, R13, PT ;  /* 0x0000000d0500720c */ /* 0x000fc80003f26270 */
[----:B------:R-:W-:Y:S01]  /*1560*/  ISETP.GE.OR P1, PT, R16, R6, P1 ;  /* 0x000000061000720c */ /* 0x000fe20000f26670 */
[----:B------:R-:W-:-:S05]  /*1570*/  IMAD.HI.U32 R6, R5, R2, RZ ;  /* 0x0000000205067227 */ /* 0x000fca00078e00ff */
[----:B------:R-:W-:-:S04]  /*1580*/  SHF.R.U32.HI R6, RZ, R3, R6 ;  /* 0x00000003ff067219 */ /* 0x000fc80000011606 */
[----:B------:R-:W-:-:S03]  /*1590*/  SEL R6, R5, R6, !P0 ;  /* 0x0000000605067207 */ /* 0x000fc60004000000 */
[----:B------:R-:W-:Y:S01]  /*15a0*/  @!P1 IMAD.HI.U32 R7, R16, R2, RZ ;  /* 0x0000000210079227 */ /* 0x000fe200078e00ff */
[----:B------:R-:W-:-:S04]  /*15b0*/  IADD3 R2, PT, PT, -R6, RZ, RZ ;  /* 0x000000ff06027210 */ /* 0x000fc80007ffe1ff */
[----:B------:R-:W-:Y:S01]  /*15c0*/  @!P1 SHF.R.U32.HI R3, RZ, R3, R7 ;  /* 0x00000003ff039219 */ /* 0x000fe20000011607 */
[----:B------:R-:W-:Y:S01]  /*15d0*/  IMAD R2, R11, R2, R5 ;  /* 0x000000020b027224 */ /* 0x000fe200078e0205 */
[----:B------:R-:W-:Y:S02]  /*15e0*/  IADD3 R7, PT, PT, -R5, RZ, RZ ;  /* 0x000000ff05077210 */ /* 0x000fe40007ffe1ff */
[----:B------:R-:W-:-:S03]  /*15f0*/  @!P1 SEL R3, R16, R3, !P0 ;  /* 0x0000000310039207 */ /* 0x000fc60004000000 */
[----:B------:R-:W-:Y:S02]  /*1600*/  IMAD R7, R4, R7, R22 ;  /* 0x0000000704077224 */ /* 0x000fe400078e0216 */
[--C-:B------:R-:W-:Y:S02]  /*1610*/  @!P1 IMAD.IADD R6, R6, 0x1, -R3.reuse ;  /* 0x0000000106069824 */ /* 0x100fe400078e0a03 */
[----:B------:R-:W-:Y:S01]  /*1620*/  @!P1 IMAD R3, R2, R14, R3 ;  /* 0x0000000e02039224 */ /* 0x000fe200078e0203 */
[----:B------:R-:W-:Y:S01]  /*1630*/  IADD3 R2, PT, PT, -R16, RZ, RZ ;  /* 0x000000ff10027210 */ /* 0x000fe20007ffe1ff */
[----:B------:R-:W-:Y:S02]  /*1640*/  @!P1 IMAD R5, R6, R11, R16 ;  /* 0x0000000b06059224 */ /* 0x000fe400078e0210 */
[----:B------:R-:W-:Y:S02]  /*1650*/  @!P1 IMAD.MOV.U32 R16, RZ, RZ, R3 ;  /* 0x000000ffff109224 */ /* 0x000fe400078e0003 */
[----:B------:R-:W-:-:S02]  /*1660*/  IMAD R2, R23, R2, R9 ;  /* 0x0000000217027224 */ /* 0x000fc400078e0209 */
[----:B------:R-:W-:Y:S02]  /*1670*/  IMAD R22, R5, R4, R7 ;  /* 0x0000000405167224 */ /* 0x000fe400078e0207 */
[----:B------:R-:W-:Y:S02]  /*1680*/  IMAD R23, R16, R23, R2 ;  /* 0x0000001710177224 */ /* 0x000fe400078e0202 */
.L_x_19:
[----:B------:R-:W-:Y:S05]  /*1690*/  BRA.U UP3, `(.L_x_20) ;  /* 0x0000000103407547 */ /* 0x000fea000b800000 */
[----:B------:R-:W1:Y:S08]  /*16a0*/  LDC.64 R4, c[0x0][0xb10] ;  /* 0x0002c400ff047b82 */ /* 0x000e700000000a00 */
[----:B------:R-:W2:Y:S08]  /*16b0*/  LDC.64 R2, c[0x0][0xb18] ;  /* 0x0002c600ff027b82 */ /* 0x000eb00000000a00 */
[----:B------:R-:W3:Y:S08]  /*16c0*/  LDC R6, c[0x0][0xb20] ;  /* 0x0002c800ff067b82 */ /* 0x000ef00000000800 */
[----:B------:R-:W4:Y:S01]  /*16d0*/  LDC R7, c[0x0][0xb0c] ;  /* 0x0002c300ff077b82 */ /* 0x000f220000000800 */
[----:B-1----:R-:W-:-:S05]  /*16e0*/  IMAD.HI.U32 R4, R23, R4, RZ ;  /* 0x0000000417047227 */ /* 0x002fca00078e00ff */
[----:B------:R-:W-:Y:S01]  /*16f0*/  SHF.R.U32.HI R4, RZ, R5, R4 ;  /* 0x00000005ff047219 */ /* 0x000fe20000011604 */
[----:B--2---:R-:W-:Y:S01]  /*1700*/  IMAD.HI.U32 R3, R22, R3, RZ ;  /* 0x0000000316037227 */ /* 0x004fe200078e00ff */
[----:B------:R-:W-:-:S04]  /*1710*/  ISETP.NE.AND P0, PT, R2, 0x1, PT ;  /* 0x000000010200780c */ /* 0x000fc80003f05270 */
[----:B---3--:R-:W-:-:S04]  /*1720*/  SHF.R.U32.HI R3, RZ, R6, R3 ;  /* 0x00000006ff037219 */ /* 0x008fc80000011603 */
[----:B------:R-:W-:Y:S02]  /*1730*/  SEL R3, R22, R3, !P0 ;  /* 0x0000000316037207 */ /* 0x000fe40004000000 */
[----:B----4-:R-:W-:-:S04]  /*1740*/  ISETP.NE.AND P1, PT, R7, 0x1, PT ;  /* 0x000000010700780c */ /* 0x010fc80003f25270 */
[----:B------:R-:W-:-:S05]  /*1750*/  SEL R5, R23, R4, !P1 ;  /* 0x0000000417057207 */ /* 0x000fca0004800000 */
[----:B------:R-:W-:Y:S02]  /*1760*/  IMAD.IADD R4, R3, 0x1, -R5 ;  /* 0x0000000103047824 */ /* 0x000fe400078e0a05 */
[----:B------:R-:W-:Y:S02]  /*1770*/  IMAD.IADD R3, R5, 0x1, -R3 ;  /* 0x0000000105037824 */ /* 0x000fe400078e0a03 */
[----:B------:R-:W-:Y:S02]  /*1780*/  IMAD R23, R4, R7, R23 ;  /* 0x0000000704177224 */ /* 0x000fe400078e0217 */
[----:B------:R-:W-:Y:S02]  /*1790*/  IMAD R22, R3, R2, R22 ;  /* 0x0000000203167224 */ /* 0x000fe400078e0216 */
.L_x_20:
[----:B------:R-:W-:Y:S05]  /*17a0*/  BRA.U !UP1, `(.L_x_21) ;  /* 0x00000001090c7547 */ /* 0x000fea000b800000 */
[----:B------:R-:W-:Y:S01]  /*17b0*/  UCGABAR_WAIT ;  /* 0x0000000000007dc7 */ /* 0x000fe20008000000 */
[----:B------:R-:W-:Y:S01]  /*17c0*/  CCTL.IVALL ;  /* 0x00000000ff00798f */ /* 0x000fe20002000000 */
[----:B------:R-:W-:Y:S05]  /*17d0*/  BRA `(.L_x_22) ;  /* 0x0000000000047947 */ /* 0x000fea0003800000 */
.L_x_21:
[----:B------:R-:W-:Y:S06]  /*17e0*/  BAR.SYNC.DEFER_BLOCKING 0x0 ;  /* 0x0000000000007b1d */ /* 0x000fec0000010000 */
.L_x_22:
[----:B------:R-:W-:Y:S05]  /*17f0*/  BRA.U UP2, `(.L_x_23) ;  /* 0x0000001d02b87547 */ /* 0x000fea000b800000 */
[----:B------:R-:W1:Y:S01]  /*1800*/  LDCU UR4, c[0x0][0x38c] ;  /* 0x00007180ff0477ac */ /* 0x000e620008000800 */
[----:B------:R-:W2:Y:S01]  /*1810*/  LDC R8, c[0x0][0x370] ;  /* 0x0000dc00ff087b82 */ /* 0x000ea20000000800 */
[----:B------:R-:W-:Y:S02]  /*1820*/  IMAD.SHL.U32 R16, R9, 0x40, RZ ;  /* 0x0000004009107824 */ /* 0x000fe400078e00ff */
[----:B------:R-:W-:Y:S01]  /*1830*/  HFMA2 R14, -RZ, RZ, 0, 0 ;  /* 0x00000000ff0e7431 */ /* 0x000fe200000001ff */
[----:B------:R-:W-:Y:S01]  /*1840*/  UISETP.NE.AND UP1, UPT, UR10, URZ, UPT ;  /* 0x000000ff0a00728c */ /* 0x000fe2000bf25270 */
[----:B------:R-:W-:Y:S01]  /*1850*/  ISETP.NE.AND P4, PT, R10, RZ, P5 ;  /* 0x000000ff0a00720c */ /* 0x000fe20002f85270 */
[----:B------:R-:W-:Y:S01]  /*1860*/  IMAD.MOV.U32 R15, RZ, RZ, 0x1 ;  /* 0x00000001ff0f7424 */ /* 0x000fe200078e00ff */
[----:B------:R-:W-:Y:S01]  /*1870*/  CS2R R12, SRZ ;  /* 0x00000000000c7805 */ /* 0x000fe2000001ff00 */
[----:B------:R-:W-:Y:S01]  /*1880*/  IMAD.MOV.U32 R11, RZ, RZ, 0x1 ;  /* 0x00000001ff0b7424 */ /* 0x000fe200078e00ff */
[----:B------:R-:W3:Y:S01]  /*1890*/  LDC R0, c[0x0][0x374] ;  /* 0x0000dd00ff007b82 */ /* 0x000ee20000000800 */
[----:B------:R-:W-:Y:S01]  /*18a0*/  LOP3.LUT R16, R16, 0x40, RZ, 0xc0, !PT ;  /* 0x0000004010107812 */ /* 0x000fe200078ec0ff */
[----:B------:R-:W4:Y:S01]  /*18b0*/  LDCU.64 UR14, c[0x0][0x348] ;  /* 0x00006900ff0e77ac */ /* 0x000f220008000a00 */
[----:B------:R-:W-:Y:S01]  /*18c0*/  USEL UR22, UR6, 0x2, UP1 ;  /* 0x0000000206167887 */ /* 0x000fe20008800000 */
[----:B------:R-:W-:Y:S01]  /*18d0*/  UMOV UR23, URZ ;  /* 0x000000ff00177c82 */ /* 0x000fe20008000000 */
[----:B-1----:R-:W-:-:S04]  /*18e0*/  UIADD3 UR5, UPT, UPT, UR4, 0x3f, URZ ;  /* 0x0000003f04057890 */ /* 0x002fc8000fffe0ff */
[----:B------:R-:W-:-:S04]  /*18f0*/  USHF.R.S32.HI UR7, URZ, 0x1f, UR5 ;  /* 0x0000001fff077899 */ /* 0x000fc80008011405 */
[----:B------:R-:W-:Y:S02]  /*1900*/  ULEA.HI UR7, UR7, UR5, URZ, 0x6 ;  /* 0x0000000507077291 */ /* 0x000fe4000f8f30ff */
[----:B------:R-:W-:Y:S02]  /*1910*/  UIADD3 UR5, UPT, UPT, UR4, -0x1, URZ ;  /* 0xffffffff04057890 */ /* 0x000fe4000fffe0ff */
[----:B------:R-:W-:Y:S02]  /*1920*/  USHF.R.S32.HI UR7, URZ, 0x6, UR7 ;  /* 0x00000006ff077899 */ /* 0x000fe40008011407 */
[----:B------:R-:W-:Y:S02]  /*1930*/  UISETP.GE.U32.AND UP2, UPT, UR5, -0x7f, UPT ;  /* 0xffffff810500788c */ /* 0x000fe4000bf46070 */
[----:B------:R-:W-:Y:S02]  /*1940*/  UISETP.LT.U32.AND UP0, UPT, UR7, 0x1a, UPT ;  /* 0x0000001a0700788c */ /* 0x000fe4000bf01070 */
[----:B------:R-:W-:-:S02]  /*1950*/  UIADD3 UR4, UPT, UPT, UR4, 0x7e, URZ ;  /* 0x0000007e04047890 */ /* 0x000fc4000fffe0ff */
[----:B------:R-:W-:-:S04]  /*1960*/  USEL UR5, UR7, 0x1a, UP0 ;  /* 0x0000001a07057887 */ /* 0x000fc80008000000 */
[----:B------:R-:W-:Y:S02]  /*1970*/  UIADD3 UR21, UPT, UPT, UR5, -0x1, URZ ;  /* 0xffffffff05157890 */ /* 0x000fe4000fffe0ff */
[----:B------:R-:W-:Y:S02]  /*1980*/  @UP2 UIADD3 UR21, UPT, UPT, UR5, URZ, URZ ;  /* 0x000000ff05152290 */ /* 0x000fe4000fffe0ff */
[----:B------:R-:W-:Y:S02]  /*1990*/  UIADD3 UR24, UPT, UPT, UR7, -UR5, URZ ;  /* 0x8000000507187290 */ /* 0x000fe4000fffe0ff */
[----:B------:R-:W-:Y:S02]  /*19a0*/  UIADD3 UR13, UPT, UPT, UR21, 0x1, URZ ;  /* 0x00000001150d7890 */ /* 0x000fe4000fffe0ff */
[----:B--2-4-:R-:W-:-:S12]  /*19b0*/  UIADD3 UR21, UPT, UPT, -UR21, URZ, URZ ;  /* 0x000000ff15157290 */ /* 0x014fd8000fffe1ff */
.L_x_43:
[----:B------:R-:W-:Y:S01]  /*19c0*/  UISETP.NE.AND UP0, UPT, UR37, URZ, UPT ;  /* 0x000000ff2500728c */ /* 0x000fe2000bf05270 */
[----:B------:R-:W1:Y:S08]  /*19d0*/  S2UR UR37, SR_CgaCtaId ;  /* 0x00000000002579c3 */ /* 0x000e700000008800 */
[----:B------:R-:W-:Y:S05]  /*19e0*/  BRA.U UP0, `(.L_x_24) ;  /* 0x0000000100347547 */ /* 0x000fea000b800000 */
[----:B------:R-:W2:Y:S01]  /*19f0*/  S2R R2, SR_CgaCtaId ;  /* 0x0000000000027919 */ /* 0x000ea20000008800 */
[----:B------:R-:W-:-:S04]  /*1a00*/  MOV R3, 0x400 ;  /* 0x0000040000037802 */ /* 0x000fc80000000f00 */
[----:B--2---:R-:W-:Y:S02]  /*1a10*/  LEA R2, R2, R3, 0x18 ;  /* 0x0000000302027211 */ /* 0x004fe400078ec0ff */
[----:B------:R-:W-:-:S03]  /*1a20*/  SHF.L.U32 R3, R11, 0x1f, RZ ;  /* 0x0000001f0b037819 */ /* 0x000fc600000006ff */
[----:B------:R-:W-:-:S04]  /*1a30*/  IMAD R2, R12, 0x8, R2 ;  /* 0x000000080c027824 */ /* 0x000fc800078e0202 */
[----:B------:R-:W2:Y:S02]  /*1a40*/  SYNCS.PHASECHK.TRANS64.TRYWAIT P0, [R2+URZ+0x240], R3 ;  /* 0x00024003020075a7 */ /* 0x000ea400080011ff */
[----:B--2---:R-:W-:Y:S05]  /*1a50*/  @!P0 BRA `(.L_x_25) ;  /* 0x0000009400308947 */ /* 0x004fea0003800000 */
.L_x_243:
[----:B------:R-:W-:Y:S01]  /*1a60*/  VIADD R12, R12, 0x1 ;  /* 0x000000010c0c7836 */ /* 0x000fe20000000000 */
[----:B------:R2:W-:Y:S04]  /*1a70*/  SYNCS.ARRIVE.TRANS64.A1T0 RZ, [R2+URZ+0x230], RZ ;  /* 0x000230ff02ff79a7 */ /* 0x0005e800081000ff */
[----:B------:R-:W-:-:S04]  /*1a80*/  ISETP.NE.AND P0, PT, R12, 0x2, PT ;  /* 0x000000020c00780c */ /* 0x000fc80003f05270 */
[----:B------:R-:W-:Y:S02]  /*1a90*/  SEL R12, R12, RZ, P0 ;  /* 0x000000ff0c0c7207 */ /* 0x000fe40000000000 */
[----:B--2---:R-:W-:-:S04]  /*1aa0*/  SEL R2, RZ, 0x1, P0 ;  /* 0x00000001ff027807 */ /* 0x004fc80000000000 */
[----:B------:R-:W-:-:S07]  /*1ab0*/  LOP3.LUT R11, R11, R2, RZ, 0x3c, !PT ;  /* 0x000000020b0b7212 */ /* 0x000fce00078e3cff */
.L_x_24:
[----:B------:R-:W-:Y:S01]  /*1ac0*/  UMOV UR6, 0x400 ;  /* 0x0000040000067882 */ /* 0x000fe20000000000 */
[----:B------:R-:W-:Y:S01]  /*1ad0*/  SHF.L.U32 R2, R15, 0x1f, RZ ;  /* 0x0000001f0f027819 */ /* 0x000fe200000006ff */
[----:B-1----:R-:W-:Y:S01]  /*1ae0*/  ULEA UR6, UR37, UR6, 0x18 ;  /* 0x0000000625067291 */ /* 0x002fe2000f8ec0ff */
[C---:B------:R-:W-:Y:S01]  /*1af0*/  R2UR UR9, R16.reuse ;  /* 0x00000000100972ca */ /* 0x040fe200000e0000 */
[----:B------:R-:W-:Y:S01]  /*1b00*/  UISETP.GE.U32.AND UP0, UPT, UR4, 0x7f, UPT ;  /* 0x0000007f0400788c */ /* 0x000fe2000bf06070 */
[----:B------:R-:W-:Y:S01]  /*1b10*/  R2UR UR11, R16 ;  /* 0x00000000100b72ca */ /* 0x000fe200000e0000 */
[----:B------:R-:W-:Y:S01]  /*1b20*/  ULEA UR8, UR23, UR6, 0x3 ;  /* 0x0000000617087291 */ /* 0x000fe2000f8e18ff */
[----:B------:R-:W-:-:S08]  /*1b30*/  UMOV UR25, URZ ;  /* 0x000000ff00197c82 */ /* 0x000fd00008000000 */
[----:B------:R1:W2:Y:S01]  /*1b40*/  SYNCS.PHASECHK.TRANS64.TRYWAIT P0, [UR8+0xd0], R2 ;  /* 0x0000d002ff0075a7 */ /* 0x0002a20008001108 */
[----:B------:R-:W-:-:S13]  /*1b50*/  R2UR UR8, R22 ;  /* 0x00000000160872ca */ /* 0x000fda00000e0000 */
[----:B------:R-:W-:Y:S01]  /*1b60*/  ULEA UR11, UR8, UR11, 0x7 ;  /* 0x0000000b080b7291 */ /* 0x000fe2000f8e38ff */
[----:B-1----:R-:W-:-:S05]  /*1b70*/  LEA.HI R2, R23, R23, RZ, 0x1 ;  /* 0x0000001717027211 */ /* 0x002fca00078f08ff */
[----:B------:R-:W-:-:S05]  /*1b80*/  IMAD.SHL.U32 R2, R2, 0x40, RZ ;  /* 0x0000004002027824 */ /* 0x000fca00078e00ff */
[----:B------:R-:W-:-:S13]  /*1b90*/  R2UR UR35, R2 ;  /* 0x00000000022372ca */ /* 0x000fda00000e0000 */
[----:B------:R-:W-:Y:S01]  /*1ba0*/  ULOP3.LUT UR35, UR9, 0xffffff80, UR35, 0xf8, !UPT ;  /* 0xffffff8009237892 */ /* 0x000fe2000f8ef823 */
[----:B------:R-:W-:Y:S11]  /*1bb0*/  BRA.U !UP0, `(.L_x_26) ;  /* 0x0000000108bc7547 */ /* 0x000ff6000b800000 */
[----:B------:R-:W-:Y:S01]  /*1bc0*/  UMOV UR16, UR21 ;  /* 0x0000001500107c82 */ /* 0x000fe20008000000 */
[----:B------:R-:W-:Y:S01]  /*1bd0*/  UMOV UR17, UR23 ;  /* 0x0000001700117c82 */ /* 0x000fe20008000000 */
[----:B------:R-:W-:-:S05]  /*1be0*/  UMOV UR34, URZ ;  /* 0x000000ff00227c82 */ /* 0x000fca0008000000 */
.L_x_32:
[----:B------:R-:W-:Y:S01]  /*1bf0*/  ULEA UR33, UR17, UR6, 0x3 ;  /* 0x0000000611217291 */ /* 0x000fe2000f8e18ff */
[----:B------:R-:W-:Y:S01]  /*1c00*/  @P5 MOV R3, 0x4000 ;  /* 0x0000400000035802 */ /* 0x000fe20000000f00 */
[----:B-12-4-:R-:W-:Y:S10]  /*1c10*/  @P0 BRA `(.L_x_27) ;  /* 0x00000000000c0947 */ /* 0x016ff40003800000 */
[----:B------:R-:W-:-:S04]  /*1c20*/  SHF.L.U32 R4, R15, 0x1f, RZ ;  /* 0x0000001f0f047819 */ /* 0x000fc800000006ff */
[----:B------:R-:W1:Y:S02]  /*1c30*/  SYNCS.PHASECHK.TRANS64.TRYWAIT P0, [UR33+0xd0], R4 ;  /* 0x0000d004ff0075a7 */ /* 0x000e640008001121 */
[----:B-1----:R-:W-:Y:S05]  /*1c40*/  @!P0 BRA `(.L_x_28) ;  /* 0x0000009000c88947 */ /* 0x002fea0003800000 */
.L_x_27:
[----:B------:R2:W-:Y:S01]  /*1c50*/  @P5 SYNCS.ARRIVE.TRANS64 RZ, [UR33], R3 ;  /* 0x00000003ffff59a7 */ /* 0x0005e20008000021 */
[----:B------:R-:W-:Y:S02]  /*1c60*/  ULOP3.LUT UR8, UR22, 0x2, URZ, 0xfc, !UPT ;  /* 0x0000000216087892 */ /* 0x000fe4000f8efcff */
[----:B------:R-:W-:Y:S02]  /*1c70*/  UIADD3 UR16, UPT, UPT, UR16, 0x1, URZ ;  /* 0x0000000110107890 */ /* 0x000fe4000fffe0ff */
[----:B------:R-:W-:Y:S02]  /*1c80*/  UISETP.NE.AND UP0, UPT, UR8, 0x2, UPT ;  /* 0x000000020800788c */ /* 0x000fe4000bf05270 */
[----:B------:R-:W-:-:S07]  /*1c90*/  UISETP.NE.AND UP2, UPT, UR16, 0x1, UPT ;  /* 0x000000011000788c */ /* 0x000fce000bf45270 */
[----:B------:R-:W-:Y:S05]  /*1ca0*/  BRA.U UP0, `(.L_x_29) ;  /* 0x0000000100047547 */ /* 0x000fea000b800000 */
[----:B------:R-:W-:Y:S05]  /*1cb0*/  BPT.TRAP 0x1 ;  /* 0x000000040000795c */ /* 0x000fea0000300000 */
.L_x_29:
[----:B------:R-:W-:Y:S04]  /*1cc0*/  BSSY.RECONVERGENT B0, `(.L_x_30) ;  /* 0x0000003000007945 */ /* 0x000fe80003800200 */
[----:B------:R-:W-:Y:S05]  /*1cd0*/  @!P4 BRA `(.L_x_31) ;  /* 0x000000000004c947 */ /* 0x000fea0003800000 */
[----:B------:R-:W-:Y:S05]  /*1ce0*/  BPT.TRAP 0x1 ;  /* 0x000000040000795c */ /* 0x000fea0000300000 */
.L_x_31:
[----:B------:R-:W-:Y:S05]  /*1cf0*/  BSYNC.RECONVERGENT B0 ;  /* 0x0000000000007941 */ /* 0x000fea0003800200 */
.L_x_30:
[----:B------:R-:W-:Y:S02]  /*1d00*/  UIADD3 UR23, UPT, UPT, UR17, 0x1, URZ ;  /* 0x0000000111177890 */ /* 0x000fe4000fffe0ff */
[----:B------:R-:W-:Y:S02]  /*1d10*/  UIADD3 UR28, UP1, UPT, UR14, 0x80, URZ ;  /* 0x000000800e1c7890 */ /* 0x000fe4000ff3e0ff */
[----:B------:R-:W-:Y:S02]  /*1d20*/  UISETP.NE.AND UP0, UPT, UR23, 0x1a, UPT ;  /* 0x0000001a1700788c */ /* 0x000fe4000bf05270 */
[----:B------:R-:W-:Y:S02]  /*1d30*/  ULOP3.LUT UR33, UR33, 0xfefffff8, URZ, 0xc0, !UPT ;  /* 0xfefffff821217892 */ /* 0x000fe4000f8ec0ff */
[----:B------:R-:W-:Y:S02]  /*1d40*/  USEL UR9, URZ, 0x1, UP0 ;  /* 0x00000001ff097887 */ /* 0x000fe40008000000 */
[----:B------:R-:W-:-:S02]  /*1d50*/  USEL UR23, UR23, URZ, UP0 ;  /* 0x000000ff17177287 */ /* 0x000fc40008000000 */
[----:B------:R-:W-:Y:S02]  /*1d60*/  UIADD3 UR26, UP0, UPT, UR14, 0x180, URZ ;  /* 0x000001800e1a7890 */ /* 0x000fe4000ff1e0ff */
[----:B------:R-:W-:Y:S01]  /*1d70*/  ULEA UR8, UR23, UR6, 0x3 ;  /* 0x0000000617087291 */ /* 0x000fe2000f8e18ff */
[----:B------:R-:W-:Y:S01]  /*1d80*/  LOP3.LUT R15, R15, UR9, RZ, 0x3c, !PT ;  /* 0x000000090f0f7c12 */ /* 0x000fe2000f8e3cff */
[----:B------:R-:W-:Y:S02]  /*1d90*/  UIADD3.X UR29, UPT, UPT, URZ, UR15, URZ, UP1, !UPT ;  /* 0x0000000fff1d7290 */ /* 0x000fe40008ffe4ff */
[----:B------:R-:W-:Y:S01]  /*1da0*/  UIADD3.X UR27, UPT, UPT, URZ, UR15, URZ, UP0, !UPT ;  /* 0x0000000fff1b7290 */ /* 0x000fe200087fe4ff */
[----:B-1----:R-:W-:Y:S01]  /*1db0*/  SHF.L.U32 R2, R15, 0x1f, RZ ;  /* 0x0000001f0f027819 */ /* 0x002fe200000006ff */
[----:B------:R-:W-:Y:S01]  /*1dc0*/  UMOV UR18, 0x0 ;  /* 0x0000000000127882 */ /* 0x000fe20000000000 */
[----:B------:R-:W-:Y:S01]  /*1dd0*/  UMOV UR19, 0x10000000 ;  /* 0x1000000000137882 */ /* 0x000fe20000000000 */
[----:B------:R-:W-:Y:S01]  /*1de0*/  UMOV UR10, UR34 ;  /* 0x00000022000a7c82 */ /* 0x000fe20008000000 */
[----:B------:R1:W4:Y:S01]  /*1df0*/  SYNCS.PHASECHK.TRANS64.TRYWAIT P0, [UR8+0xd0], R2 ;  /* 0x0000d002ff0075a7 */ /* 0x0003220008001108 */
[----:B------:R-:W-:Y:S01]  /*1e00*/  ULEA UR8, UR17, UR6, 0xc ;  /* 0x0000000611087291 */ /* 0x000fe2000f8e60ff */
[----:B------:R-:W-:Y:S01]  /*1e10*/  UMOV UR12, UR36 ;  /* 0x00000024000c7c82 */ /* 0x000fe20008000000 */
[----:B------:R-:W-:-:S02]  /*1e20*/  UMOV UR9, UR33 ;  /* 0x0000002100097c82 */ /* 0x000fc40008000000 */
[----:B------:R-:W-:Y:S02]  /*1e30*/  UIADD3 UR32, UPT, UPT, UR8, 0x4400, URZ ;  /* 0x0000440008207890 */ /* 0x000fe4000fffe0ff */
[----:B------:R-:W-:Y:S01]  /*1e40*/  UIADD3 UR8, UPT, UPT, UR8, 0x1e400, URZ ;  /* 0x0001e40008087890 */ /* 0x000fe2000fffe0ff */
[----:B------:R-:W-:Y:S01]  /*1e50*/  UMOV UR25, UR13 ;  /* 0x0000000d00197c82 */ /* 0x000fe20008000000 */
[----:B------:R-:W-:-:S05]  /*1e60*/  UMOV UR17, UR23 ;  /* 0x0000001700117c82 */ /* 0x000fca0008000000 */
[----:B------:R2:W-:Y:S02]  /*1e70*/  UTMALDG.3D.2CTA [UR32], [UR28], desc[UR18] ;  /* 0x000012201c0075b4 */ /* 0x0005e40008211000 */
[----:B------:R1:W-:Y:S01]  /*1e80*/  UTMALDG.3D.2CTA [UR8], [UR26], desc[UR18] ;  /* 0x000012081a0075b4 */ /* 0x0003e20008211000 */
[----:B--2---:R-:W-:Y:S01]  /*1e90*/  UIADD3 UR34, UPT, UPT, UR34, 0x40, URZ ;  /* 0x0000004022227890 */ /* 0x004fe2000fffe0ff */
[----:B------:R-:W-:Y:S11]  /*1ea0*/  BRA.U UP2, `(.L_x_32) ;  /* 0xfffffffd02507547 */ /* 0x000ff6000b83ffff */
.L_x_26:
[----:B--2-4-:R-:W-:Y:S01]  /*1eb0*/  PLOP3.LUT P0, PT, PT, PT, UP5, 0x80, 0x8 ;  /* 0x000000000008781c */ /* 0x014fe20003f0f058 */
[----:B-1----:R-:W-:Y:S01]  /*1ec0*/  ULEA UR8, UR23, UR6, 0x3 ;  /* 0x0000000617087291 */ /* 0x002fe2000f8e18ff */
[----:B------:R-:W-:Y:S01]  /*1ed0*/  SHF.L.U32 R2, R15, 0x1f, RZ ;  /* 0x0000001f0f027819 */ /* 0x000fe200000006ff */
[----:B------:R-:W-:-:S10]  /*1ee0*/  UISETP.GT.AND UP0, UPT, UR7, UR5, UPT ;  /* 0x000000050700728c */ /* 0x000fd4000bf04270 */
[----:B------:R-:W-:Y:S01]  /*1ef0*/  @!P0 SYNCS.ARRIVE.TRANS64.A1T0 RZ, [UR6+0x1c8], RZ ;  /* 0x0001c8ffffff89a7 */ /* 0x000fe20008100006 */
[----:B------:R1:W2:Y:S01]  /*1f00*/  SYNCS.PHASECHK.TRANS64.TRYWAIT P0, [UR8+0xd0], R2 ;  /* 0x0000d002ff0075a7 */ /* 0x0002a20008001108 */
[----:B------:R-:W-:Y:S05]  /*1f10*/  BRA.U !UP0, `(.L_x_33) ;  /* 0x0000000108bc7547 */ /* 0x000fea000b800000 */
[----:B------:R-:W-:Y:S01]  /*1f20*/  UIADD3 UR26, UPT, UPT, UR24, UR25, URZ ;  /* 0x00000019181a7290 */ /* 0x000fe2000fffe0ff */
[----:B------:R-:W-:-:S11]  /*1f30*/  UMOV UR27, UR23 ;  /* 0x00000017001b7c82 */ /* 0x000fd60008000000 */
.L_x_39:
[----:B------:R-:W-:Y:S01]  /*1f40*/  ULEA UR17, UR27, UR6, 0x3 ;  /* 0x000000061b117291 */ /* 0x000fe2000f8e18ff */
[----:B--2---:R-:W-:Y:S01]  /*1f50*/  @P5 MOV R3, 0x4000 ;  /* 0x0000400000035802 */ /* 0x004fe20000000f00 */
[----:B-12---:R-:W-:Y:S10]  /*1f60*/  @P0 BRA `(.L_x_34) ;  /* 0x00000000000c0947 */ /* 0x006ff40003800000 */
[----:B------:R-:W-:-:S04]  /*1f70*/  SHF.L.U32 R4, R15, 0x1f, RZ ;  /* 0x0000001f0f047819 */ /* 0x000fc800000006ff */
[----:B------:R-:W2:Y:S02]  /*1f80*/  SYNCS.PHASECHK.TRANS64.TRYWAIT P0, [UR17+0xd0], R4 ;  /* 0x0000d004ff0075a7 */ /* 0x000ea40008001111 */
[----:B--2---:R-:W-:Y:S05]  /*1f90*/  @!P0 BRA `(.L_x_35) ;  /* 0x00000090000c8947 */ /* 0x004fea0003800000 */
.L_x_34:
[----:B------:R2:W-:Y:S01]  /*1fa0*/  @P5 SYNCS.ARRIVE.TRANS64 RZ, [UR17], R3 ;  /* 0x00000003ffff59a7 */ /* 0x0005e20008000011 */
[----:B------:R-:W-:-:S04]  /*1fb0*/  ULOP3.LUT UR8, UR22, 0x2, URZ, 0xfc, !UPT ;  /* 0x0000000216087892 */ /* 0x000fc8000f8efcff */
[----:B------:R-:W-:-:S09]  /*1fc0*/  UISETP.NE.AND UP0, UPT, UR8, 0x2, UPT ;  /* 0x000000020800788c */ /* 0x000fd2000bf05270 */
[----:B------:R-:W-:Y:S05]  /*1fd0*/  BRA.U UP0, `(.L_x_36) ;  /* 0x0000000100047547 */ /* 0x000fea000b800000 */
[----:B------:R-:W-:Y:S05]  /*1fe0*/  BPT.TRAP 0x1 ;  /* 0x000000040000795c */ /* 0x000fea0000300000 */
.L_x_36:
[----:B------:R-:W-:Y:S04]  /*1ff0*/  BSSY.RECONVERGENT B0, `(.L_x_37) ;  /* 0x0000003000007945 */ /* 0x000fe80003800200 */
[----:B------:R-:W-:Y:S05]  /*2000*/  @!P4 BRA `(.L_x_38) ;  /* 0x000000000004c947 */ /* 0x000fea0003800000 */
[----:B------:R-:W-:Y:S05]  /*2010*/  BPT.TRAP 0x1 ;  /* 0x000000040000795c */ /* 0x000fea0000300000 */
.L_x_38:
[----:B------:R-:W-:Y:S05]  /*2020*/  BSYNC.RECONVERGENT B0 ;  /* 0x0000000000007941 */ /* 0x000fea0003800200 */
.L_x_37:
[----:B------:R-:W-:Y:S02]  /*2030*/  UIADD3 UR23, UPT, UPT, UR27, 0x1, URZ ;  /* 0x000000011b177890 */ /* 0x000fe4000fffe0ff */
[----:B------:R-:W-:Y:S02]  /*2040*/  UIADD3 UR32, UP1, UPT, UR14, 0x80, URZ ;  /* 0x000000800e207890 */ /* 0x000fe4000ff3e0ff */
[----:B------:R-:W-:Y:S02]  /*2050*/  UISETP.NE.AND UP0, UPT, UR23, 0x1a, UPT ;  /* 0x0000001a1700788c */ /* 0x000fe4000bf05270 */
[----:B------:R-:W-:Y:S02]  /*2060*/  USHF.L.U32 UR18, UR25, 0x6, URZ ;  /* 0x0000000619127899 */ /* 0x000fe400080006ff */
[----:B------:R-:W-:Y:S02]  /*2070*/  USEL UR9, URZ, 0x1, UP0 ;  /* 0x00000001ff097887 */ /* 0x000fe40008000000 */
[----:B------:R-:W-:-:S02]  /*2080*/  USEL UR23, UR23, URZ, UP0 ;  /* 0x000000ff17177287 */ /* 0x000fc40008000000 */
[----:B------:R-:W-:Y:S02]  /*2090*/  UIADD3 UR30, UP0, UPT, UR14, 0x180, URZ ;  /* 0x000001800e1e7890 */ /* 0x000fe4000ff1e0ff */
[----:B------:R-:W-:Y:S01]  /*20a0*/  ULEA UR8, UR23, UR6, 0x3 ;  /* 0x0000000617087291 */ /* 0x000fe2000f8e18ff */
[----:B------:R-:W-:Y:S01]  /*20b0*/  LOP3.LUT R15, R15, UR9, RZ, 0x3c, !PT ;  /* 0x000000090f0f7c12 */ /* 0x000fe2000f8e3cff */
[----:B------:R-:W-:Y:S02]  /*20c0*/  ULOP3.LUT UR17, UR17, 0xfefffff8, URZ, 0xc0, !UPT ;  /* 0xfefffff811117892 */ /* 0x000fe4000f8ec0ff */
[----:B------:R-:W-:Y:S01]  /*20d0*/  UIADD3.X UR33, UPT, UPT, URZ, UR15, URZ, UP1, !UPT ;  /* 0x0000000fff217290 */ /* 0x000fe20008ffe4ff */
[----:B-1----:R-:W-:Y:S01]  /*20e0*/  SHF.L.U32 R2, R15, 0x1f, RZ ;  /* 0x0000001f0f027819 */ /* 0x002fe200000006ff */
[----:B------:R-:W-:Y:S01]  /*20f0*/  UIADD3.X UR31, UPT, UPT, URZ, UR15, URZ, UP0, !UPT ;  /* 0x0000000fff1f7290 */ /* 0x000fe200087fe4ff */
[----:B------:R-:W-:Y:S02]  /*2100*/  UMOV UR28, 0x0 ;  /* 0x00000000001c7882 */ /* 0x000fe40000000000 */
[----:B------:R4:W1:Y:S01]  /*2110*/  SYNCS.PHASECHK.TRANS64.TRYWAIT P0, [UR8+0xd0], R2 ;  /* 0x0000d002ff0075a7 */ /* 0x0008620008001108 */
[----:B------:R-:W-:Y:S01]  /*2120*/  ULEA UR8, UR27, UR6, 0xc ;  /* 0x000000061b087291 */ /* 0x000fe2000f8e60ff */
[----:B------:R-:W-:Y:S01]  /*2130*/  UMOV UR29, 0x10000000 ;  /* 0x10000000001d7882 */ /* 0x000fe20000000000 */
[----:B------:R-:W-:-:S02]  /*2140*/  UMOV UR19, UR35 ;  /* 0x0000002300137c82 */ /* 0x000fc40008000000 */
[----:B------:R-:W-:Y:S02]  /*2150*/  UIADD3 UR16, UPT, UPT, UR8, 0x4400, URZ ;  /* 0x0000440008107890 */ /* 0x000fe4000fffe0ff */
[----:B------:R-:W-:Y:S01]  /*2160*/  UIADD3 UR8, UPT, UPT, UR8, 0x1e400, URZ ;  /* 0x0001e40008087890 */ /* 0x000fe2000fffe0ff */
[----:B------:R-:W-:Y:S01]  /*2170*/  UMOV UR20, UR36 ;  /* 0x0000002400147c82 */ /* 0x000fe20008000000 */
[----:B------:R-:W-:Y:S01]  /*2180*/  UMOV UR12, UR36 ;  /* 0x00000024000c7c82 */ /* 0x000fe20008000000 */
[----:B------:R-:W-:Y:S01]  /*2190*/  UMOV UR9, UR17 ;  /* 0x0000001100097c82 */ /* 0x000fe20008000000 */
[----:B------:R-:W-:Y:S01]  /*21a0*/  UMOV UR10, UR18 ;  /* 0x00000012000a7c82 */ /* 0x000fe20008000000 */
[----:B------:R-:W-:Y:S02]  /*21b0*/  UIADD3 UR25, UPT, UPT, UR25, 0x1, URZ ;  /* 0x0000000119197890 */ /* 0x000fe4000fffe0ff */
[----:B------:R4:W-:Y:S01]  /*21c0*/  UTMALDG.3D.2CTA [UR16], [UR32], desc[UR28] ;  /* 0x00001c10200075b4 */ /* 0x0009e20008211000 */
[----:B------:R-:W-:Y:S01]  /*21d0*/  UMOV UR27, UR23 ;  /* 0x00000017001b7c82 */ /* 0x000fe20008000000 */
[----:B------:R-:W-:Y:S01]  /*21e0*/  UISETP.NE.AND UP0, UPT, UR25, UR26, UPT ;  /* 0x0000001a1900728c */ /* 0x000fe2000bf05270 */
[----:B------:R4:W-:Y:S08]  /*21f0*/  UTMALDG.3D.2CTA [UR8], [UR30], desc[UR28] ;  /* 0x00001c081e0075b4 */ /* 0x0009f00008211000 */
[----:B----4-:R-:W-:Y:S05]  /*2200*/  BRA.U UP0, `(.L_x_39) ;  /* 0xfffffffd004c7547 */ /* 0x010fea000b83ffff */
.L_x_33:
[C---:B-1----:R-:W-:Y:S01]  /*2210*/  LEA R2, R14.reuse, UR6, 0x3 ;  /* 0x000000060e027c11 */ /* 0x042fe2000f8e18ff */
[----:B------:R-:W-:Y:S01]  /*2220*/  NOP ;  /* 0x0000000000007918 */ /* 0x000fe20000000000 */
[----:B--2---:R-:W-:Y:S02]  /*2230*/  SHF.L.U32 R3, R13, 0x1f, RZ ;  /* 0x0000001f0d037819 */ /* 0x004fe400000006ff */
[----:B------:R-:W-:Y:S02]  /*2240*/  LEA R4, R14, UR6, 0x4 ;  /* 0x000000060e047c11 */ /* 0x000fe4000f8e20ff */
[----:B------:R-:W1:Y:S02]  /*2250*/  SYNCS.PHASECHK.TRANS64.TRYWAIT P0, [R2+URZ+0x1d0], R3 ;  /* 0x0001d003020075a7 */ /* 0x000e6400080011ff */
[----:B-1----:R-:W-:Y:S05]  /*2260*/  @!P0 BRA `(.L_x_40) ;  /* 0x0000008c00708947 */ /* 0x002fea0003800000 */
.L_x_246:
[----:B------:R-:W2:Y:S01]  /*2270*/  LDS.128 R4, [R4+0x260] ;  /* 0x0002600004047984 */ /* 0x000ea20000000c00 */
[----:B------:R-:W-:Y:S01]  /*2280*/  ISETP.GE.AND P0, PT, R36, 0x1, PT ;  /* 0x000000012400780c */ /* 0x000fe20003f06270 */
[----:B-1----:R-:W-:Y:S01]  /*2290*/  VIADD R2, R2, 0x1e0 ;  /* 0x000001e002027836 */ /* 0x002fe20000000000 */
[----:B------:R-:W-:Y:S01]  /*22a0*/  @!PT LDS RZ, [RZ] ;  /* 0x00000000fffff984 */ /* 0x000fe20000000800 */
[----:B------:R-:W-:Y:S01]  /*22b0*/  @!PT LDS RZ, [RZ] ;  /* 0x00000000fffff984 */ /* 0x000fe20000000800 */
[----:B------:R-:W-:Y:S01]  /*22c0*/  @!PT LDS RZ, [RZ] ;  /* 0x00000000fffff984 */ /* 0x000fe20000000800 */
[----:B------:R-:W-:Y:S01]  /*22d0*/  @!PT LDS RZ, [RZ] ;  /* 0x00000000fffff984 */ /* 0x000fe20000000800 */
[----:B------:R1:W-:Y:S06]  /*22e0*/  MEMBAR.ALL.CTA ;  /* 0x0000000000007992 */ /* 0x0003ec0000008000 */
[----:B-1----:R-:W1:Y:S01]  /*22f0*/  FENCE.VIEW.ASYNC.S ;  /* 0x00000000000073c6 */ /* 0x002e620000000000 */
[----:B------:R-:W-:-:S04]  /*2300*/  PRMT R2, RZ, 0x654, R2 ;  /* 0x00000654ff027816 */ /* 0x000fc80000000002 */
[----:B-1----:R1:W-:Y:S01]  /*2310*/  SYNCS.ARRIVE.TRANS64.RED.A1T0 RZ, [R2+URZ], RZ ;  /* 0x000000ff02ff79a7 */ /* 0x0023e200081004ff */
[----:B--2---:R-:W-:-:S13]  /*2320*/  LOP3.LUT P2, RZ, R6, 0x1, RZ, 0xc0, !PT ;  /* 0x0000000106ff7812 */ /* 0x004fda000784c0ff */
[----:B------:R-:W-:Y:S01]  /*2330*/  @P2 SHF.R.U32.HI R3, RZ, 0x10, R5 ;  /* 0x00000010ff032819 */ /* 0x000fe20000011605 */
[----:B------:R-:W-:Y:S01]  /*2340*/  VOTEU.ANY UP0, P2 ;  /* 0x0000000000ff7886 */ /* 0x000fe20001000100 */
[----:B------:R-:W-:Y:S02]  /*2350*/  @P2 MOV R10, R4 ;  /* 0x00000004000a2202 */ /* 0x000fe40000000f00 */
[----:B------:R-:W-:Y:S02]  /*2360*/  @P2 R2UR.BROADCAST UR8, R3 ;  /* 0x00000000030822ca */ /* 0x000fe400008e0000 */
[----:B------:R-:W-:-:S11]  /*2370*/  @P2 LOP3.LUT R9, R5, 0xffff, RZ, 0xc0, !PT ;  /* 0x0000ffff05092812 */ /* 0x000fd600078ec0ff */
[----:B------:R-:W-:Y:S01]  /*2380*/  @UP0 UMOV UR36, UR8 ;  /* 0x0000000800240c82 */ /* 0x000fe20008000000 */
[----:B-1----:R-:W-:Y:S05]  /*2390*/  @!P0 BRA `(.L_x_41) ;  /* 0x0000000000b88947 */ /* 0x002fea0003800000 */
[----:B------:R-:W3:Y:S01]  /*23a0*/  LDC.64 R4, c[0x0][0xb18] ;  /* 0x0002c600ff047b82 */ /* 0x000ee20000000a00 */
[----:B------:R-:W-:-:S07]  /*23b0*/  ISETP.NE.AND P3, PT, R36, 0x1, PT ;  /* 0x000000012400780c */ /* 0x000fce0003f65270 */
[----:B------:R-:W1:Y:S08]  /*23c0*/  LDC.64 R6, c[0x0][0xb10] ;  /* 0x0002c400ff067b82 */ /* 0x000e700000000a00 */
[----:B------:R-:W2:Y:S08]  /*23d0*/  LDC R17, c[0x0][0xb20] ;  /* 0x0002c800ff117b82 */ /* 0x000eb00000000800 */
[----:B------:R-:W4:Y:S01]  /*23e0*/  LDC R18, c[0x0][0xb0c] ;  /* 0x0002c300ff127b82 */ /* 0x000f220000000800 */
[----:B---3--:R-:W-:Y:S01]  /*23f0*/  IMAD.HI.U32 R20, R0, R5, RZ ;  /* 0x0000000500147227 */ /* 0x008fe200078e00ff */
[----:B------:R-:W-:-:S03]  /*2400*/  ISETP.NE.AND P0, PT, R4, 0x1, PT ;  /* 0x000000010400780c */ /* 0x000fc60003f05270 */
[----:B------:R-:W-:-:S03]  /*2410*/  IMAD.HI.U32 R5, R9, R5, RZ ;  /* 0x0000000509057227 */ /* 0x000fc600078e00ff */
[----:B------:R-:W3:Y:S01]  /*2420*/  LDC.64 R2, c[0x0][0xb28] ;  /* 0x0002ca00ff027b82 */ /* 0x000ee20000000a00 */
[----:B-1----:R-:W-:-:S04]  /*2430*/  IMAD.HI.U32 R21, R8, R6, RZ ;  /* 0x0000000608157227 */ /* 0x002fc800078e00ff */
[----:B------:R-:W-:Y:S01]  /*2440*/  IMAD.HI.U32 R22, R10, R6, RZ ;  /* 0x000000060a167227 */ /* 0x000fe200078e00ff */
[----:B------:R-:W-:Y:S02]  /*2450*/  SHF.R.U32.HI R21, RZ, R7, R21 ;  /* 0x00000007ff157219 */ /* 0x000fe40000011615 */
[-C--:B--2---:R-:W-:Y:S02]  /*2460*/  SHF.R.U32.HI R20, RZ, R17.reuse, R20 ;  /* 0x00000011ff147219 */ /* 0x084fe40000011614 */
[----:B------:R-:W-:Y:S02]  /*2470*/  SHF.R.U32.HI R5, RZ, R17, R5 ;  /* 0x00000011ff057219 */ /* 0x000fe40000011605 */
[----:B------:R-:W-:Y:S02]  /*2480*/  SEL R20, R0, R20, !P0 ;  /* 0x0000001400147207 */ /* 0x000fe40004000000 */
[----:B------:R-:W-:Y:S02]  /*2490*/  SHF.R.U32.HI R22, RZ, R7, R22 ;  /* 0x00000007ff167219 */ /* 0x000fe40000011616 */
[----:B----4-:R-:W-:-:S02]  /*24a0*/  ISETP.NE.AND P1, PT, R18, 0x1, PT ;  /* 0x000000011200780c */ /* 0x010fc40003f25270 */
[----:B------:R-:W-:Y:S02]  /*24b0*/  SEL R5, R9, R5, !P0 ;  /* 0x0000000509057207 */ /* 0x000fe40004000000 */
[----:B------:R-:W-:Y:S02]  /*24c0*/  SEL R21, R8, R21, !P1 ;  /* 0x0000001508157207 */ /* 0x000fe40004800000 */
[----:B------:R-:W-:Y:S01]  /*24d0*/  SEL R22, R10, R22, !P1 ;  /* 0x000000160a167207 */ /* 0x000fe20004800000 */
[----:B---3--:R-:W-:-:S04]  /*24e0*/  IMAD.HI.U32 R19, R20, R2, RZ ;  /* 0x0000000214137227 */ /* 0x008fc800078e00ff */
        /* <DEDUP_REMOVED lines=10> */
[----:B------:R-:W-:-:S04]  /*2590*/  @!P0 IMAD.HI.U32 R7, R22, R2, RZ ;  /* 0x0000000216078227 */ /* 0x000fc800078e00ff */
[----:B------:R-:W-:Y:S01]  /*25a0*/  IMAD.MOV R2, RZ, RZ, -R6 ;  /* 0x000000ffff027224 */ /* 0x000fe200078e0a06 */
[----:B------:R-:W-:Y:S02]  /*25b0*/  @!P0 SHF.R.U32.HI R3, RZ, R3, R7 ;  /* 0x00000003ff038219 */ /* 0x000fe40000011607 */
[----:B------:R-:W-:Y:S01]  /*25c0*/  IADD3 R7, PT, PT, -R5, RZ, RZ ;  /* 0x000000ff05077210 */ /* 0x000fe20007ffe1ff */
[----:B------:R-:W-:Y:S01]  /*25d0*/  IMAD R2, R36, R2, R5 ;  /* 0x0000000224027224 */ /* 0x000fe200078e0205 */
        /* <DEDUP_REMOVED lines=10> */
.L_x_41:
[----:B------:R-:W1:Y:S02]  /*2680*/  LDCU UR8, c[0x0][0xb30] ;  /* 0x00016600ff0877ac */ /* 0x000e640008000800 */
[----:B-1----:R-:W-:-:S09]  /*2690*/  UISETP.NE.AND UP0, UPT, UR8, 0x1, UPT ;  /* 0x000000010800788c */ /* 0x002fd2000bf05270 */
[----:B------:R-:W-:Y:S05]  /*26a0*/  BRA.U UP0, `(.L_x_42) ;  /* 0x0000000100407547 */ /* 0x000fea000b800000 */
[----:B------:R-:W1:Y:S08]  /*26b0*/  LDC.64 R4, c[0x0][0xb10] ;  /* 0x0002c400ff047b82 */ /* 0x000e700000000a00 */
[----:B------:R-:W2:Y:S08]  /*26c0*/  LDC.64 R2, c[0x0][0xb18] ;  /* 0x0002c600ff027b82 */ /* 0x000eb00000000a00 */
[----:B------:R-:W4:Y:S08]  /*26d0*/  LDC R6, c[0x0][0xb20] ;  /* 0x0002c800ff067b82 */ /* 0x000f300000000800 */
[----:B------:R-:W3:Y:S01]  /*26e0*/  LDC R7, c[0x0][0xb0c] ;  /* 0x0002c300ff077b82 */ /* 0x000ee20000000800 */
[----:B-1----:R-:W-:-:S05]  /*26f0*/  IMAD.HI.U32 R4, R10, R4, RZ ;  /* 0x000000040a047227 */ /* 0x002fca00078e00ff */
[----:B------:R-:W-:Y:S01]  /*2700*/  SHF.R.U32.HI R4, RZ, R5, R4 ;  /* 0x00000005ff047219 */ /* 0x000fe20000011604 */
[----:B--2---:R-:W-:Y:S01]  /*2710*/  IMAD.HI.U32 R3, R9, R3, RZ ;  /* 0x0000000309037227 */ /* 0x004fe200078e00ff */
[----:B------:R-:W-:-:S04]  /*2720*/  ISETP.NE.AND P0, PT, R2, 0x1, PT ;  /* 0x000000010200780c */ /* 0x000fc80003f05270 */
[----:B----4-:R-:W-:-:S04]  /*2730*/  SHF.R.U32.HI R3, RZ, R6, R3 ;  /* 0x00000006ff037219 */ /* 0x010fc80000011603 */
[----:B------:R-:W-:Y:S02]  /*2740*/  SEL R3, R9, R3, !P0 ;  /* 0x0000000309037207 */ /* 0x000fe40004000000 */
[----:B---3--:R-:W-:-:S04]  /*2750*/  ISETP.NE.AND P1, PT, R7, 0x1, PT ;  /* 0x000000010700780c */ /* 0x008fc80003f25270 */
[----:B------:R-:W-:-:S05]  /*2760*/  SEL R4, R10, R4, !P1 ;  /* 0x000000040a047207 */ /* 0x000fca0004800000 */
[----:B------:R-:W-:Y:S02]  /*2770*/  IMAD.IADD R5, R3, 0x1, -R4 ;  /* 0x0000000103057824 */ /* 0x000fe400078e0a04 */
[----:B------:R-:W-:Y:S02]  /*2780*/  IMAD.IADD R3, R4, 0x1, -R3 ;  /* 0x0000000104037824 */ /* 0x000fe400078e0a03 */
[----:B------:R-:W-:Y:S02]  /*2790*/  IMAD R10, R5, R7, R10 ;  /* 0x00000007050a7224 */ /* 0x000fe400078e020a */
[----:B------:R-:W-:-:S07]  /*27a0*/  IMAD R9, R3, R2, R9 ;  /* 0x0000000203097224 */ /* 0x000fce00078e0209 */
.L_x_42:
[----:B------:R-:W-:Y:S01]  /*27b0*/  VIADD R14, R14, 0x1 ;  /* 0x000000010e0e7836 */ /* 0x000fe20000000000 */
[----:B------:R-:W-:Y:S01]  /*27c0*/  UPLOP3.LUT UP5, UPT, UPT, UPT, UPT, 0x80, 0x8 ;  /* 0x000000000008789c */ /* 0x000fe20003faf070 */
[----:B------:R-:W-:Y:S02]  /*27d0*/  IMAD.IADD R23, R10, 0x1, R83 ;  /* 0x000000010a177824 */ /* 0x000fe400078e0253 */
[----:B------:R-:W-:Y:S01]  /*27e0*/  IMAD.IADD R22, R9, 0x1, R82 ;  /* 0x0000000109167824 */ /* 0x000fe200078e0252 */
[----:B------:R-:W-:-:S04]  /*27f0*/  ISETP.NE.AND P0, PT, R14, 0x2, PT ;  /* 0x000000020e00780c */ /* 0x000fc80003f05270 */
[----:B------:R-:W-:Y:S02]  /*2800*/  SEL R2, RZ, 0x1, P0 ;  /* 0x00000001ff027807 */ /* 0x000fe40000000000 */
[----:B------:R-:W-:Y:S02]  /*2810*/  SEL R14, R14, RZ, P0 ;  /* 0x000000ff0e0e7207 */ /* 0x000fe40000000000 */
[----:B------:R-:W-:Y:S01]  /*2820*/  LOP3.LUT R13, R13, R2, RZ, 0x3c, !PT ;  /* 0x000000020d0d7212 */ /* 0x000fe200078e3cff */
[----:B------:R-:W-:Y:S06]  /*2830*/  @P2 BRA `(.L_x_43) ;  /* 0xfffffff000602947 */ /* 0x000fec000383ffff */
[----:B------:R-:W-:Y:S01]  /*2840*/  UIADD3 UR6, UPT, UPT, UR6, 0xd0, URZ ;  /* 0x000000d006067890 */ /* 0x000fe2000fffe0ff */
[----:B------:R-:W-:-:S03]  /*2850*/  SHF.L.U32 R2, R15, 0x1f, RZ ;  /* 0x0000001f0f027819 */ /* 0x000fc600000006ff */
[----:B------:R-:W-:-:S09]  /*2860*/  ULEA UR4, UR23, UR6, 0x3 ;  /* 0x0000000617047291 */ /* 0x000fd2000f8e18ff */
[----:B------:R-:W1:Y:S02]  /*2870*/  SYNCS.PHASECHK.TRANS64.TRYWAIT P0, [UR4], R2 ;  /* 0x00000002ff0075a7 */ /* 0x000e640008001104 */
[----:B-1----:R-:W-:Y:S05]  /*2880*/  @!P0 BRA `(.L_x_44) ;  /* 0x0000008400fc8947 */ /* 0x002fea0003800000 */
.L_x_248:
[----:B------:R-:W-:-:S04]  /*2890*/  UIADD3 UR5, UPT, UPT, UR23, 0x1, URZ ;  /* 0x0000000117057890 */ /* 0x000fc8000fffe0ff */
[----:B------:R-:W-:-:S04]  /*28a0*/  UISETP.NE.AND UP0, UPT, UR5, 0x1a, UPT ;  /* 0x0000001a0500788c */ /* 0x000fc8000bf05270 */
[----:B------:R-:W-:Y:S02]  /*28b0*/  USEL UR7, URZ, 0x1, UP0 ;  /* 0x00000001ff077887 */ /* 0x000fe40008000000 */
[----:B------:R-:W-:-:S04]  /*28c0*/  USEL UR5, UR5, URZ, UP0 ;  /* 0x000000ff05057287 */ /* 0x000fc80008000000 */
[----:B------:R-:W-:Y:S01]  /*28d0*/  ULEA UR4, UR5, UR6, 0x3 ;  /* 0x0000000605047291 */ /* 0x000fe2000f8e18ff */
[----:B-1----:R-:W-:-:S04]  /*28e0*/  LOP3.LUT R2, R15, UR7, RZ, 0x3c, !PT ;  /* 0x000000070f027c12 */ /* 0x002fc8000f8e3cff */
[----:B------:R-:W-:-:S04]  /*28f0*/  SHF.L.U32 R3, R2, 0x1f, RZ ;  /* 0x0000001f02037819 */ /* 0x000fc800000006ff */
[----:B------:R-:W1:Y:S02]  /*2900*/  SYNCS.PHASECHK.TRANS64.TRYWAIT P0, [UR4], R3 ;  /* 0x00000003ff0075a7 */ /* 0x000e640008001104 */
[----:B-1----:R-:W-:Y:S05]  /*2910*/  @!P0 BRA `(.L_x_45) ;  /* 0x0000008400f08947 */ /* 0x002fea0003800000 */
.L_x_250:
[----:B------:R-:W-:-:S04]  /*2920*/  UIADD3 UR5, UPT, UPT, UR5, 0x1, URZ ;  /* 0x0000000105057890 */ /* 0x000fc8000fffe0ff */
[----:B------:R-:W-:-:S04]  /*2930*/  UISETP.NE.AND UP0, UPT, UR5, 0x1a, UPT ;  /* 0x0000001a0500788c */ /* 0x000fc8000bf05270 */
[----:B------:R-:W-:Y:S02]  /*2940*/  USEL UR7, URZ, 0x1, UP0 ;  /* 0x00000001ff077887 */ /* 0x000fe40008000000 */
[----:B------:R-:W-:-:S04]  /*2950*/  USEL UR5, UR5, URZ, UP0 ;  /* 0x000000ff05057287 */ /* 0x000fc80008000000 */
[----:B------:R-:W-:Y:S01]  /*2960*/  ULEA UR4, UR5, UR6, 0x3 ;  /* 0x0000000605047291 */ /* 0x000fe2000f8e18ff */
[----:B------:R-:W-:-:S04]  /*2970*/  LOP3.LUT R2, R2, UR7, RZ, 0x3c, !PT ;  /* 0x0000000702027c12 */ /* 0x000fc8000f8e3cff */
[----:B-1----:R-:W-:-:S04]  /*2980*/  SHF.L.U32 R3, R2, 0x1f, RZ ;  /* 0x0000001f02037819 */ /* 0x002fc800000006ff */
[----:B------:R-:W1:Y:S02]  /*2990*/  SYNCS.PHASECHK.TRANS64.TRYWAIT P0, [UR4], R3 ;  /* 0x00000003ff0075a7 */ /* 0x000e640008001104 */
[----:B-1----:R-:W-:Y:S05]  /*29a0*/  @!P0 BRA `(.L_x_46) ;  /* 0x0000008400e48947 */ /* 0x002fea0003800000 */
.L_x_252:
        /* <DEDUP_REMOVED lines=9> */
.L_x_254:
        /* <DEDUP_REMOVED lines=9> */
.L_x_256:
        /* <DEDUP_REMOVED lines=9> */
.L_x_258:
        /* <DEDUP_REMOVED lines=9> */
.L_x_260:
        /* <DEDUP_REMOVED lines=9> */
.L_x_262:
        /* <DEDUP_REMOVED lines=9> */
.L_x_264:
        /* <DEDUP_REMOVED lines=9> */
.L_x_266:
        /* <DEDUP_REMOVED lines=9> */
.L_x_268:
        /* <DEDUP_REMOVED lines=9> */
.L_x_270:
        /* <DEDUP_REMOVED lines=9> */
.L_x_272:
        /* <DEDUP_REMOVED lines=9> */
.L_x_274:
        /* <DEDUP_REMOVED lines=9> */
.L_x_276:
        /* <DEDUP_REMOVED lines=9> */
.L_x_278:
        /* <DEDUP_REMOVED lines=9> */
.L_x_280:
        /* <DEDUP_REMOVED lines=9> */
.L_x_282:
        /* <DEDUP_REMOVED lines=9> */
.L_x_284:
        /* <DEDUP_REMOVED lines=9> */
.L_x_286:
        /* <DEDUP_REMOVED lines=9> */
.L_x_288:
        /* <DEDUP_REMOVED lines=9> */
.L_x_290:
        /* <DEDUP_REMOVED lines=9> */
.L_x_292:
        /* <DEDUP_REMOVED lines=9> */
.L_x_294:
        /* <DEDUP_REMOVED lines=9> */
.L_x_296:
[----:B------:R-:W-:-:S04]  /*3610*/  UIADD3 UR5, UPT, UPT, UR5, 0x1, URZ ;  /* 0x0000000105057890 */ /* 0x000fc8000fffe0ff */
[----:B------:R-:W-:-:S04]  /*3620*/  UISETP.NE.AND UP0, UPT, UR5, 0x1a, UPT ;  /* 0x0000001a0500788c */ /* 0x000fc8000bf05270 */
[----:B------:R-:W-:Y:S02]  /*3630*/  USEL UR4, URZ, 0x1, UP0 ;  /* 0x00000001ff047887 */ /* 0x000fe40008000000 */
[----:B------:R-:W-:-:S04]  /*3640*/  USEL UR5, UR5, URZ, UP0 ;  /* 0x000000ff05057287 */ /* 0x000fc80008000000 */
[----:B------:R-:W-:Y:S01]  /*3650*/  ULEA UR5, UR5, UR6, 0x3 ;  /* 0x0000000605057291 */ /* 0x000fe2000f8e18ff */
[----:B------:R-:W-:-:S04]  /*3660*/  LOP3.LUT R2, R2, UR4, RZ, 0x3c, !PT ;  /* 0x0000000402027c12 */ /* 0x000fc8000f8e3cff */
[----:B------:R-:W-:Y:S01]  /*3670*/  SHF.L.U32 R2, R2, 0x1f, RZ ;  /* 0x0000001f02027819 */ /* 0x000fe200000006ff */
[----:B-1-3--:R-:W-:-:S07]  /*3680*/  IMAD.U32 R0, RZ, RZ, UR5 ;  /* 0x00000005ff007e24 */ /* 0x00afce000f8e00ff */
.L_x_69:
[----:B-1----:R1:W2:Y:S02]  /*3690*/  SYNCS.PHASECHK.TRANS64.TRYWAIT P0, [R0+URZ], R2 ;  /* 0x00000002000075a7 */ /* 0x0022a400080011ff */
[----:B--2---:R-:W-:Y:S05]  /*36a0*/  @!P0 NANOSLEEP.SYNCS 0x989680 ;  /* 0x009896800000895d */ /* 0x004fea0003900000 */
[----:B------:R-:W2:Y:S02]  /*36b0*/  @!P0 SYNCS.PHASECHK.TRANS64 P0, [R0+URZ], R2 ;  /* 0x00000002000085a7 */ /* 0x000ea400080010ff */
[----:B--2---:R-:W-:Y:S05]  /*36c0*/  @P0 EXIT ;  /* 0x000000000000094d */ /* 0x004fea0003800000 */
[----:B------:R-:W-:Y:S05]  /*36d0*/  BRA `(.L_x_69) ;  /* 0xfffffffc00ec7947 */ /* 0x000fea000383ffff */
.L_x_23:
[----:B------:R-:W-:-:S04]  /*36e0*/  UISETP.NE.AND UP1, UPT, UR37, URZ, UPT ;  /* 0x000000ff2500728c */ /* 0x000fc8000bf25270 */
[----:B------:R-:W-:-:S09]  /*36f0*/  UISETP.NE.OR UP1, UPT, UR10, 0x1, UP1 ;  /* 0x000000010a00788c */ /* 0x000fd20008f25670 */
[----:B------:R-:W-:Y:S05]  /*3700*/  BRA.U UP1, `(.L_x_70) ;  /* 0x00000005014c7547 */ /* 0x000fea000b800000 */
[----:B------:R-:W-:Y:S01]  /*3710*/  HFMA2 R11, -RZ, RZ, 0, 0 ;  /* 0x00000000ff0b7431 */ /* 0x000fe200000001ff */
[----:B------:R-:W-:Y:S01]  /*3720*/  ISETP.GE.U32.AND P2, PT, R10, 0x2, PT ;  /* 0x000000020a00780c */ /* 0x000fe20003f46070 */
[----:B------:R-:W-:Y:S01]  /*3730*/  IMAD.MOV.U32 R12, RZ, RZ, 0x1 ;  /* 0x00000001ff0c7424 */ /* 0x000fe200078e00ff */
[----:B------:R-:W-:Y:S01]  /*3740*/  CS2R R8, SRZ ;  /* 0x0000000000087805 */ /* 0x000fe2000001ff00 */
[----:B------:R-:W-:Y:S01]  /*3750*/  IMAD.MOV.U32 R3, RZ, RZ, RZ ;  /* 0x000000ffff037224 */ /* 0x000fe200078e00ff */
[----:B------:R-:W-:Y:S01]  /*3760*/  UMOV UR4, 0x400 ;  /* 0x0000040000047882 */ /* 0x000fe20000000000 */
[----:B------:R-:W-:Y:S01]  /*3770*/  UMOV UR6, URZ ;  /* 0x000000ff00067c82 */ /* 0x000fe20008000000 */
[----:B------:R-:W-:-:S12]  /*3780*/  ULEA UR37, UR37, UR4, 0x18 ;  /* 0x0000000425257291 */ /* 0x000fd8000f8ec0ff */
.L_x_74:
[----:B------:R-:W-:Y:S02]  /*3790*/  LEA R0, R3, UR37, 0x3 ;  /* 0x0000002503007c11 */ /* 0x000fe4000f8e18ff */
[----:B------:R-:W-:-:S03]  /*37a0*/  SHF.L.U32 R4, R8, 0x1f, RZ ;  /* 0x0000001f08047819 */ /* 0x000fc600000006ff */
[----:B------:R-:W-:Y:S01]  /*37b0*/  VIADD R5, R0, 0x240 ;  /* 0x0000024000057836 */ /* 0x000fe20000000000 */
[----:B------:R-:W1:Y:S02]  /*37c0*/  SYNCS.PHASECHK.TRANS64.TRYWAIT P0, [R0+URZ+0x230], R4 ;  /* 0x00023004000075a7 */ /* 0x000e6400080011ff */
[----:B-1----:R-:W-:Y:S05]  /*37d0*/  @!P0 BRA `(.L_x_71) ;  /* 0x0000008000808947 */ /* 0x002fea0003800000 */
.L_x_297:
[----:B------:R-:W-:Y:S01]  /*37e0*/  ULEA UR5, UR6, UR37, 0x3 ;  /* 0x0000002506057291 */ /* 0x000fe2000f8e18ff */
[----:B-1----:R-:W-:Y:S01]  /*37f0*/  PRMT R0, RZ, 0x654, R5 ;  /* 0x00000654ff007816 */ /* 0x002fe20000000005 */
[----:B------:R-:W-:Y:S01]  /*3800*/  @!P2 IMAD.MOV.U32 R4, RZ, RZ, 0x10 ;  /* 0x00000010ff04a424 */ /* 0x000fe200078e00ff */
[----:B------:R-:W-:Y:S01]  /*3810*/  SHF.L.U32 R5, R12, 0x1f, RZ ;  /* 0x0000001f0c057819 */ /* 0x000fe200000006ff */
[----:B------:R-:W-:Y:S01]  /*3820*/  UIADD3 UR4, UPT, UPT, UR5, 0x1d0, URZ ;  /* 0x000001d005047890 */ /* 0x000fe2000fffe0ff */
[----:B------:R1:W-:Y:S05]  /*3830*/  SYNCS.ARRIVE.TRANS64.RED.A1T0 RZ, [R0+URZ], RZ ;  /* 0x000000ff00ff79a7 */ /* 0x0003ea00081004ff */
[----:B------:R-:W-:Y:S01]  /*3840*/  IMAD.U32 R6, RZ, RZ, UR4 ;  /* 0x00000004ff067e24 */ /* 0x000fe2000f8e00ff */
[----:B------:R-:W2:Y:S04]  /*3850*/  SYNCS.PHASECHK.TRANS64.TRYWAIT P0, [UR5+0x1e0], R5 ;  /* 0x0001e005ff0075a7 */ /* 0x000ea80008001105 */
[----:B------:R-:W-:Y:S01]  /*3860*/  PRMT R6, R10, 0x654, R6 ;  /* 0x000006540a067816 */ /* 0x000fe20000000006 */
[----:B-12---:R-:W-:Y:S06]  /*3870*/  @!P0 BRA `(.L_x_72) ;  /* 0x00000080006c8947 */ /* 0x006fec0003800000 */
.L_x_299:
[----:B------:R-:W-:Y:S01]  /*3880*/  ULEA UR4, UR6, UR37, 0x4 ;  /* 0x0000002506047291 */ /* 0x000fe2000f8e20ff */
[----:B------:R-:W-:Y:S01]  /*3890*/  SEL R2, R6, R2, !P2 ;  /* 0x0000000206027207 */ /* 0x000fe20005000000 */
[----:B------:R-:W-:Y:S01]  /*38a0*/  UIADD3 UR5, UPT, UPT, UR5, 0x1d0, URZ ;  /* 0x000001d005057890 */ /* 0x000fe2000fffe0ff */
[----:B-1----:R-:W-:Y:S01]  /*38b0*/  LEA R0, R11, UR37, 0x3 ;  /* 0x000000250b007c11 */ /* 0x002fe2000f8e18ff */
[----:B------:R-:W-:Y:S01]  /*38c0*/  UIADD3 UR4, UPT, UPT, UR4, 0x260, URZ ;  /* 0x0000026004047890 */ /* 0x000fe2000fffe0ff */
[----:B------:R1:W-:Y:S01]  /*38d0*/  @!P2 SYNCS.ARRIVE.TRANS64.RED RZ, [R2+URZ], R4 ;  /* 0x0000000402ffa9a7 */ /* 0x0003e200080004ff */
[----:B------:R-:W-:Y:S01]  /*38e0*/  UIADD3 UR6, UPT, UPT, UR6, 0x1, URZ ;  /* 0x0000000106067890 */ /* 0x000fe2000fffe0ff */
[----:B------:R-:W-:-:S03]  /*38f0*/  VIADD R3, R3, 0x1 ;  /* 0x0000000103037836 */ /* 0x000fc60000000000 */
[----:B------:R-:W-:Y:S02]  /*3900*/  UISETP.NE.AND UP0, UPT, UR6, 0x2, UPT ;  /* 0x000000020600788c */ /* 0x000fe4000bf05270 */
[----:B------:R-:W-:Y:S01]  /*3910*/  ISETP.NE.AND P0, PT, R3, 0x2, PT ;  /* 0x000000020300780c */ /* 0x000fe20003f05270 */
[----:B------:R-:W-:Y:S06]  /*3920*/  UGETNEXTWORKID.BROADCAST [UR4], [UR5] ;  /* 0x00000000040073ca */ /* 0x000fec0008000100 */
[----:B------:R-:W-:Y:S02]  /*3930*/  USEL UR4, URZ, 0x1, UP0 ;  /* 0x00000001ff047887 */ /* 0x000fe40008000000 */
[----:B------:R-:W-:-:S04]  /*3940*/  USEL UR6, UR6, URZ, UP0 ;  /* 0x000000ff06067287 */ /* 0x000fc80008000000 */
[----:B------:R-:W-:Y:S02]  /*3950*/  LOP3.LUT R12, R12, UR4, RZ, 0x3c, !PT ;  /* 0x000000040c0c7c12 */ /* 0x000fe4000f8e3cff */
[----:B-1----:R-:W-:-:S04]  /*3960*/  SHF.L.U32 R4, R9, 0x1f, RZ ;  /* 0x0000001f09047819 */ /* 0x002fc800000006ff */
[----:B------:R-:W1:Y:S02]  /*3970*/  SYNCS.PHASECHK.TRANS64.TRYWAIT P1, [R0+URZ+0x1d0], R4 ;  /* 0x0001d004000075a7 */ /* 0x000e6400080211ff */
[----:B-1----:R-:W-:Y:S05]  /*3980*/  @!P1 BRA `(.L_x_73) ;  /* 0x0000008000409947 */ /* 0x002fea0003800000 */
.L_x_300:
[----:B-1----:R-:W-:Y:S01]  /*3990*/  LEA R4, R11, UR37, 0x4 ;  /* 0x000000250b047c11 */ /* 0x002fe2000f8e20ff */
[----:B------:R-:W-:Y:S01]  /*39a0*/  VIADD R0, R0, 0x1e0 ;  /* 0x000001e000007836 */ /* 0x000fe20000000000 */
[----:B------:R-:W-:Y:S01]  /*39b0*/  SEL R3, R3, RZ, P0 ;  /* 0x000000ff03037207 */ /* 0x000fe20000000000 */
[----:B------:R-:W-:-:S03]  /*39c0*/  VIADD R11, R11, 0x1 ;  /* 0x000000010b0b7836 */ /* 0x000fc60000000000 */
[----:B------:R-:W1:Y:S01]  /*39d0*/  LDS.128 R4, [R4+0x260] ;  /* 0x0002600004047984 */ /* 0x000e620000000c00 */
[----:B------:R-:W-:Y:S02]  /*39e0*/  PRMT R0, RZ, 0x654, R0 ;  /* 0x00000654ff007816 */ /* 0x000fe40000000000 */
[C---:B------:R-:W-:Y:S01]  /*39f0*/  ISETP.NE.AND P1, PT, R11.reuse, 0x2, PT ;  /* 0x000000020b00780c */ /* 0x040fe20003f25270 */
[----:B------:R-:W-:Y:S01]  /*3a00*/  @!PT LDS RZ, [RZ] ;  /* 0x00000000fffff984 */ /* 0x000fe20000000800 */
[----:B------:R-:W-:Y:S01]  /*3a10*/  @!PT LDS RZ, [RZ] ;  /* 0x00000000fffff984 */ /* 0x000fe20000000800 */
[----:B------:R-:W-:Y:S01]  /*3a20*/  @!PT LDS RZ, [RZ] ;  /* 0x00000000fffff984 */ /* 0x000fe20000000800 */
[----:B------:R-:W-:Y:S01]  /*3a30*/  @!PT LDS RZ, [RZ] ;  /* 0x00000000fffff984 */ /* 0x000fe20000000800 */
[----:B------:R2:W-:Y:S06]  /*3a40*/  MEMBAR.ALL.CTA ;  /* 0x0000000000007992 */ /* 0x0005ec0000008000 */
[----:B--2---:R-:W2:Y:S01]  /*3a50*/  FENCE.VIEW.ASYNC.S ;  /* 0x00000000000073c6 */ /* 0x004ea20000000000 */
[----:B------:R-:W-:Y:S01]  /*3a60*/  SEL R11, R11, RZ, P1 ;  /* 0x000000ff0b0b7207 */ /* 0x000fe20000800000 */
[----:B--2---:R2:W-:Y:S01]  /*3a70*/  SYNCS.ARRIVE.TRANS64.RED.A1T0 RZ, [R0+URZ], RZ ;  /* 0x000000ff00ff79a7 */ /* 0x0045e200081004ff */
[----:B-1----:R-:W-:-:S02]  /*3a80*/  LOP3.LUT P3, RZ, R6, 0x1, RZ, 0xc0, !PT ;  /* 0x0000000106ff7812 */ /* 0x002fc4000786c0ff */
[----:B------:R-:W-:-:S04]  /*3a90*/  SEL R4, RZ, 0x1, P1 ;  /* 0x00000001ff047807 */ /* 0x000fc80000800000 */
[----:B------:R-:W-:Y:S02]  /*3aa0*/  LOP3.LUT R9, R9, R4, RZ, 0x3c, !PT ;  /* 0x0000000409097212 */ /* 0x000fe400078e3cff */
[----:B--2---:R-:W-:-:S04]  /*3ab0*/  SEL R0, RZ, 0x1, P0 ;  /* 0x00000001ff007807 */ /* 0x004fc80000000000 */
[----:B------:R-:W-:Y:S01]  /*3ac0*/  LOP3.LUT R8, R8, R0, RZ, 0x3c, !PT ;  /* 0x0000000008087212 */ /* 0x000fe200078e3cff */
[----:B------:R-:W-:Y:S06]  /*3ad0*/  @P3 BRA `(.L_x_74) ;  /* 0xfffffffc002c3947 */ /* 0x000fec000383ffff */
[----:B------:R-:W-:Y:S01]  /*3ae0*/  ULEA UR5, UR6, UR37, 0x3 ;  /* 0x0000002506057291 */ /* 0x000fe2000f8e18ff */
[----:B------:R-:W-:-:S08]  /*3af0*/  SHF.L.U32 R2, R12, 0x1f, RZ ;  /* 0x0000001f0c027819 */ /* 0x000fd000000006ff */
[----:B------:R-:W1:Y:S02]  /*3b00*/  SYNCS.PHASECHK.TRANS64 P0, [UR5+0x1e0], R2 ;  /* 0x0001e002ff0075a7 */ /* 0x000e640008001005 */
[----:B-1----:R-:W-:Y:S05]  /*3b10*/  @P0 BRA `(.L_x_75) ;  /* 0x0000000000080947 */ /* 0x002fea0003800000 */
[----:B------:R-:W1:Y:S02]  /*3b20*/  SYNCS.PHASECHK.TRANS64.TRYWAIT P0, [UR5+0x1e0], R2 ;  /* 0x0001e002ff0075a7 */ /* 0x000e640008001105 */
[----:B-1----:R-:W-:Y:S05]  /*3b30*/  @!P0 BRA `(.L_x_76) ;  /* 0x0000007c00e88947 */ /* 0x002fea0003800000 */
.L_x_75:
[----:B------:R-:W-:-:S04]  /*3b40*/  UIADD3 UR4, UPT, UPT, UR6, 0x1, URZ ;  /* 0x0000000106047890 */ /* 0x000fc8000fffe0ff */
[----:B------:R-:W-:-:S04]  /*3b50*/  UISETP.NE.AND UP0, UPT, UR4, 0x2, UPT ;  /* 0x000000020400788c */ /* 0x000fc8000bf05270 */
[----:B------:R-:W-:Y:S02]  /*3b60*/  USEL UR7, URZ, 0x1, UP0 ;  /* 0x00000001ff077887 */ /* 0x000fe40008000000 */
[----:B------:R-:W-:-:S04]  /*3b70*/  USEL UR4, UR4, URZ, UP0 ;  /* 0x000000ff04047287 */ /* 0x000fc80008000000 */
[----:B------:R-:W-:Y:S01]  /*3b80*/  ULEA UR4, UR4, UR37, 0x3 ;  /* 0x0000002504047291 */ /* 0x000fe2000f8e18ff */
[----:B-1----:R-:W-:-:S04]  /*3b90*/  LOP3.LUT R2, R12, UR7, RZ, 0x3c, !PT ;  /* 0x000000070c027c12 */ /* 0x002fc8000f8e3cff */
[----:B------:R-:W-:-:S04]  /*3ba0*/  SHF.L.U32 R0, R2, 0x1f, RZ ;  /* 0x0000001f02007819 */ /* 0x000fc800000006ff */
[----:B------:R-:W1:Y:S02]  /*3bb0*/  SYNCS.PHASECHK.TRANS64 P0, [UR4+0x1e0], R0 ;  /* 0x0001e000ff0075a7 */ /* 0x000e640008001004 */
[----:B-1----:R-:W-:Y:S05]  /*3bc0*/  @P0 EXIT ;  /* 0x000000000000094d */ /* 0x002fea0003800000 */
[----:B------:R-:W-:Y:S02]  /*3bd0*/  SHF.L.U32 R2, R2, 0x1f, RZ ;  /* 0x0000001f02027819 */ /* 0x000fe400000006ff */
[----:B------:R-:W-:-:S07]  /*3be0*/  MOV R0, UR4 ;  /* 0x0000000400007c02 */ /* 0x000fce0008000f00 */
.L_x_77:
[----:B-1----:R1:W2:Y:S02]  /*3bf0*/  SYNCS.PHASECHK.TRANS64.TRYWAIT P0, [R0+URZ+0x1e0], R2 ;  /* 0x0001e002000075a7 */ /* 0x0022a400080011ff */
[----:B--2---:R-:W-:Y:S05]  /*3c00*/  @!P0 NANOSLEEP.SYNCS 0x989680 ;  /* 0x009896800000895d */ /* 0x004fea0003900000 */
[----:B------:R-:W2:Y:S02]  /*3c10*/  @!P0 SYNCS.PHASECHK.TRANS64 P0, [R0+URZ+0x1e0], R2 ;  /* 0x0001e002000085a7 */ /* 0x000ea400080010ff */
[----:B--2---:R-:W-:Y:S05]  /*3c20*/  @P0 EXIT ;  /* 0x000000000000094d */ /* 0x004fea0003800000 */
[----:B------:R-:W-:Y:S05]  /*3c30*/  BRA `(.L_x_77) ;  /* 0xfffffffc00ec7947 */ /* 0x000fea000383ffff */
.L_x_70:
[----:B------:R-:W-:Y:S05]  /*3c40*/  BRA.U UP4, `(.L_x_78) ;  /* 0x0000001104a07547 */ /* 0x000fea000b800000 */
[----:B------:R-:W-:Y:S01]  /*3c50*/  UMOV UR6, 0x40 ;  /* 0x0000004000067882 */ /* 0x000fe20000000000 */
[----:B------:R-:W-:Y:S01]  /*3c60*/  NOP ;  /* 0x0000000000007918 */ /* 0x000fe20000000000 */
[----:B------:R-:W-:Y:S01]  /*3c70*/  ULEA UR6, UR37, UR6, 0x18 ;  /* 0x0000000625067291 */ /* 0x000fe2000f8ec0ff */
[----:B------:R-:W-:Y:S02]  /*3c80*/  UMOV UR7, 0x400 ;  /* 0x0000040000077882 */ /* 0x000fe40000000000 */
[----:B------:R-:W-:-:S06]  /*3c90*/  ULEA UR37, UR37, UR7, 0x18 ;  /* 0x0000000725257291 */ /* 0x000fcc000f8ec0ff */
[----:B------:R-:W1:Y:S02]  /*3ca0*/  LDS.U8 R2, [UR6+0x1c] ;  /* 0x00001c06ff027984 */ /* 0x000e640008000000 */
[----:B-1----:R-:W-:-:S13]  /*3cb0*/  ISETP.NE.AND P0, PT, R2, RZ, PT ;  /* 0x000000ff0200720c */ /* 0x002fda0003f05270 */
[----:B------:R-:W-:Y:S05]  /*3cc0*/  @P0 BRA `(.L_x_79) ;  /* 0x0000000400080947 */ /* 0x000fea0003800000 */
[----:B------:R-:W-:Y:S02]  /*3cd0*/  UISETP.NE.U32.AND UP0, UPT, UR5, 0x1, UPT ;  /* 0x000000010500788c */ /* 0x000fe4000bf05070 */
[----:B------:R-:W-:-:S07]  /*3ce0*/  UIADD3 UR8, UPT, UPT, UR6, 0x8, URZ ;  /* 0x0000000806087890 */ /* 0x000fce000fffe0ff */
[----:B------:R-:W-:Y:S05]  /*3cf0*/  BRA.U !UP0, `(.L_x_80) ;  /* 0x00000001089c7547 */ /* 0x000fea000b800000 */
[----:B------:R-:W-:Y:S01]  /*3d00*/  ELECT P0, URZ, PT ;  /* 0x0000000000ff782f */ /* 0x000fe20003800000 */
[----:B------:R-:W-:-:S12]  /*3d10*/  BSSY B0, `(.L_x_80) ;  /* 0x0000025000007945 */ /* 0x000fd80003800000 */
[----:B------:R-:W-:Y:S05]  /*3d20*/  @!P0 BRA `(.L_x_81) ;  /* 0x00000000008c8947 */ /* 0x000fea0003800000 */
[----:B------:R-:W-:-:S05]  /*3d30*/  UMOV UR7, 0x10 ;  /* 0x0000001000077882 */ /* 0x000fca0000000000 */
[----:B------:R-:W-:Y:S04]  /*3d40*/  DEPBAR.LE SB1, 0x36 ;  /* 0x00009d800000791a */ /* 0x000fe80000000000 */
[----:B------:R-:W1:Y:S02]  /*3d50*/  UTCATOMSWS.2CTA.FIND_AND_SET.ALIGN UP1, UR7, UR7 ;  /* 0x00000007000775e3 */ /* 0x000e640008220800 */
[----:B-1----:R-:W-:Y:S01]  /*3d60*/  MOV R10, UR7 ;  /* 0x00000007000a7c02 */ /* 0x002fe20008000f00 */
[----:B------:R-:W-:Y:S06]  /*3d70*/  BRA.U UP1, `(.L_x_82) ;  /* 0x0000000101187547 */ /* 0x000fec000b800000 */
.L_x_83:
[----:B------:R-:W-:Y:S05]  /*3d80*/  NANOSLEEP 0x64 ;  /* 0x000000640000795d */ /* 0x000fea0003800000 */
[----:B------:R-:W-:-:S05]  /*3d90*/  UMOV UR7, 0x10 ;  /* 0x0000001000077882 */ /* 0x000fca0000000000 */
[----:B------:R-:W-:Y:S04]  /*3da0*/  DEPBAR.LE SB1, 0x36 ;  /* 0x00009d800000791a */ /* 0x000fe80000000000 */
[----:B------:R-:W1:Y:S02]  /*3db0*/  UTCATOMSWS.2CTA.FIND_AND_SET.ALIGN UP1, UR7, UR7 ;  /* 0x00000007000775e3 */ /* 0x000e640008220800 */
[----:B-1----:R-:W-:Y:S01]  /*3dc0*/  MOV R10, UR7 ;  /* 0x00000007000a7c02 */ /* 0x002fe20008000f00 */
[----:B------:R-:W-:Y:S05]  /*3dd0*/  BRA.U !UP1, `(.L_x_83) ;  /* 0xfffffffd09e87547 */ /* 0x000fea000b83ffff */
.L_x_82:
[----:B------:R-:W1:Y:S01]  /*3de0*/  LDS R5, [UR6+0x10] ;  /* 0x00001006ff057984 */ /* 0x000e620008000800 */
[----:B------:R-:W-:Y:S01]  /*3df0*/  IMAD.U32 R3, RZ, RZ, UR37 ;  /* 0x00000025ff037e24 */ /* 0x000fe2000f8e00ff */
[----:B------:R-:W-:-:S03]  /*3e00*/  MOV R2, UR4 ;  /* 0x0000000400027c02 */ /* 0x000fc60008000f00 */
[----:B------:R-:W-:Y:S01]  /*3e10*/  VIADD R3, R3, 0x280 ;  /* 0x0000028003037836 */ /* 0x000fe20000000000 */
[----:B-1----:R-:W-:-:S04]  /*3e20*/  SHF.L.U32 R5, R5, 0x1f, RZ ;  /* 0x0000001f05057819 */ /* 0x002fc800000006ff */
[----:B------:R-:W1:Y:S02]  /*3e30*/  SYNCS.PHASECHK.TRANS64.TRYWAIT P0, [UR6+0x8], R5 ;  /* 0x00000805ff0075a7 */ /* 0x000e640008001106 */
[----:B-1----:R-:W-:Y:S05]  /*3e40*/  @P0 BRA `(.L_x_84) ;  /* 0x0000000000080947 */ /* 0x002fea0003800000 */
[----:B------:R-:W1:Y:S02]  /*3e50*/  SYNCS.PHASECHK.TRANS64.TRYWAIT P0, [UR6+0x8], R5 ;  /* 0x00000805ff0075a7 */ /* 0x000e640008001106 */
[----:B-1----:R-:W-:Y:S05]  /*3e60*/  @!P0 BRA `(.L_x_85) ;  /* 0x0000007c00348947 */ /* 0x002fea0003800000 */
.L_x_84:
[----:B-1----:R-:W-:Y:S01]  /*3e70*/  HFMA2 R4, -RZ, RZ, 0, 5.9604644775390625e-08 ;  /* 0x00000001ff047431 */ /* 0x002fe200000001ff */
[----:B------:R-:W-:Y:S01]  /*3e80*/  UPRMT UR7, UR4, 0x654, UR8 ;  /* 0x0000065404077896 */ /* 0x000fe20008000008 */
[----:B------:R-:W-:Y:S01]  /*3e90*/  IMAD.MOV.U32 R7, RZ, RZ, 0xffff ;  /* 0x0000ffffff077424 */ /* 0x000fe200078e00ff */
[----:B------:R-:W-:Y:S01]  /*3ea0*/  PRMT R2, R2, 0x654, R3 ;  /* 0x0000065402027816 */ /* 0x000fe20000000003 */
[----:B------:R-:W-:Y:S02]  /*3eb0*/  IMAD.MOV.U32 R5, RZ, RZ, 0x4 ;  /* 0x00000004ff057424 */ /* 0x000fe400078e00ff */
[----:B------:R-:W-:Y:S01]  /*3ec0*/  IMAD.SHL.U32 R9, R10, 0x20, RZ ;  /* 0x000000200a097824 */ /* 0x000fe200078e00ff */
[----:B------:R-:W-:Y:S02]  /*3ed0*/  MOV R3, UR7 ;  /* 0x0000000700037c02 */ /* 0x000fe40008000f00 */
[-C--:B------:R-:W-:Y:S01]  /*3ee0*/  SHF.L.U32 R7, R7, R10.reuse, RZ ;  /* 0x0000000a07077219 */ /* 0x080fe200000006ff */
[----:B------:R1:W-:Y:S01]  /*3ef0*/  SYNCS.ARRIVE.TRANS64.RED RZ, [UR7], R5 ;  /* 0x00000005ffff79a7 */ /* 0x0003e20008000407 */
[----:B------:R-:W-:Y:S01]  /*3f00*/  SHF.L.U32 R6, R4, R10, RZ ;  /* 0x0000000a04067219 */ /* 0x000fe200000006ff */
[----:B------:R1:W-:Y:S04]  /*3f10*/  STS [UR37+0x280], R9 ;  /* 0x00028009ff007988 */ /* 0x0003e80008000825 */
[----:B------:R1:W-:Y:S04]  /*3f20*/  STAS [R2.64], R10 ;  /* 0x0000000a02007dbd */ /* 0x0003e8000c0008ff */
[----:B------:R1:W-:Y:S04]  /*3f30*/  ATOMS.OR RZ, [UR6+0x14], R7 ;  /* 0x00001407ffff798c */ /* 0x0003e8000b000006 */
[----:B------:R1:W-:Y:S04]  /*3f40*/  ATOMS.OR RZ, [UR6+0x18], R6 ;  /* 0x00001806ffff798c */ /* 0x0003e8000b000006 */
[----:B------:R1:W-:Y:S02]  /*3f50*/  ATOMS.XOR RZ, [UR6+0x10], R4 ;  /* 0x00001004ffff798c */ /* 0x0003e4000b800006 */
.L_x_81:
[----:B------:R-:W-:Y:S05]  /*3f60*/  BSYNC B0 ;  /* 0x0000000000007941 */ /* 0x000fea0003800000 */
.L_x_80:
[----:B------:R-:W-:Y:S05]  /*3f70*/  BRA.U UP0, `(.L_x_86) ;  /* 0x00000001006c7547 */ /* 0x000fea000b800000 */
[----:B------:R-:W-:-:S03]  /*3f80*/  UMOV UR7, 0xffffffff ;  /* 0xffffffff00077882 */ /* 0x000fc60000000000 */
[----:B------:R-:W-:Y:S05]  /*3f90*/  BRA.DIV UR7, `(.L_x_87) ;  /* 0x0000007e07007947 */ /* 0x000fea000b800000 */
[----:B------:R-:W-:-:S13]  /*3fa0*/  ELECT P6, URZ, PT ;  /* 0x0000000000ff782f */ /* 0x000fda00038c0000 */
.L_x_304:
[----:B------:R-:W-:Y:S05]  /*3fb0*/  @!P6 BRA `(.L_x_86) ;  /* 0x00000000005ce947 */ /* 0x000fea0003800000 */
[----:B-1----:R-:W1:Y:S02]  /*3fc0*/  LDS R3, [UR6+0x10] ;  /* 0x00001006ff037984 */ /* 0x002e640008000800 */
[----:B-1----:R-:W-:-:S04]  /*3fd0*/  SHF.L.U32 R3, R3, 0x1f, RZ ;  /* 0x0000001f03037819 */ /* 0x002fc800000006ff */
[----:B------:R-:W1:Y:S02]  /*3fe0*/  SYNCS.PHASECHK.TRANS64.TRYWAIT P0, [UR6+0x8], R3 ;  /* 0x00000803ff0075a7 */ /* 0x000e640008001106 */
[----:B-1----:R-:W-:Y:S05]  /*3ff0*/  @P0 BRA `(.L_x_88) ;  /* 0x0000000000080947 */ /* 0x002fea0003800000 */
[----:B------:R-:W1:Y:S02]  /*4000*/  SYNCS.PHASECHK.TRANS64.TRYWAIT P0, [UR6+0x8], R3 ;  /* 0x00000803ff0075a7 */ /* 0x000e640008001106 */
[----:B-1----:R-:W-:Y:S05]  /*4010*/  @!P0 BRA `(.L_x_89) ;  /* 0x0000007c00008947 */ /* 0x002fea0003800000 */
.L_x_88:
[----:B------:R-:W2:Y:S01]  /*4020*/  LDS R5, [UR37+0x280] ;  /* 0x00028025ff057984 */ /* 0x000ea20008000800 */
[----:B-1----:R-:W-:Y:S02]  /*4030*/  HFMA2 R2, -RZ, RZ, 0, 5.9604644775390625e-08 ;  /* 0x00000001ff027431 */ /* 0x002fe400000001ff */
[----:B------:R-:W-:Y:S01]  /*4040*/  IMAD.MOV.U32 R3, RZ, RZ, 0xffff ;  /* 0x0000ffffff037424 */ /* 0x000fe200078e00ff */
[----:B------:R-:W-:Y:S01]  /*4050*/  UPRMT UR7, UR4, 0x654, UR8 ;  /* 0x0000065404077896 */ /* 0x000fe20008000008 */
[----:B--2---:R-:W-:-:S03]  /*4060*/  IMAD.SHL.U32 R4, R5, 0x20, RZ ;  /* 0x0000002005047824 */ /* 0x004fc600078e00ff */
[-C--:B------:R-:W-:Y:S02]  /*4070*/  SHF.L.U32 R3, R3, R5.reuse, RZ ;  /* 0x0000000503037219 */ /* 0x080fe400000006ff */
[----:B------:R-:W-:Y:S01]  /*4080*/  SHF.L.U32 R5, R2, R5, RZ ;  /* 0x0000000502057219 */ /* 0x000fe200000006ff */
[----:B------:R2:W-:Y:S04]  /*4090*/  STS [UR37+0x280], R4 ;  /* 0x00028004ff007988 */ /* 0x0005e80008000825 */
[----:B------:R2:W-:Y:S04]  /*40a0*/  ATOMS.OR RZ, [UR6+0x14], R3 ;  /* 0x00001403ffff798c */ /* 0x0005e8000b000006 */
[----:B------:R2:W-:Y:S01]  /*40b0*/  ATOMS.OR RZ, [UR6+0x18], R5 ;  /* 0x00001805ffff798c */ /* 0x0005e2000b000006 */
[----:B------:R-:W-:Y:S03]  /*40c0*/  SYNCS.ARRIVE.TRANS64.RED.A1T0 RZ, [UR7], RZ ;  /* 0x000000ffffff79a7 */ /* 0x000fe60008100407 */
[----:B------:R2:W-:Y:S01]  /*40d0*/  ATOMS.XOR RZ, [UR6+0x10], R2 ;  /* 0x00001002ffff798c */ /* 0x0005e2000b800006 */
[----:B------:R-:W-:Y:S05]  /*40e0*/  BRA `(.L_x_86) ;  /* 0x0000000000107947 */ /* 0x000fea0003800000 */
.L_x_79:
[----:B------:R-:W-:-:S05]  /*40f0*/  MOV R2, 0xffffffff ;  /* 0xffffffff00027802 */ /* 0x000fca0000000f00 */
[----:B------:R1:W-:Y:S02]  /*4100*/  STS [UR37+0x280], R2 ;  /* 0x00028002ff007988 */ /* 0x0003e40008000825 */
[----:B-1----:R-:W-:Y:S02]  /*4110*/  MOV R2, 0x4130 ;  /* 0x0000413000027802 */ /* 0x002fe40000000f00 */
[----:B-----5:R-:W-:Y:S05]  /*4120*/  CALL.REL.NOINC `($__internal_1_$__cuda_sm10x_tcgen05_guardrail_trap_phase_invalid_during_alloc) ;  /* 0x0000008000347944 */ /* 0x020fea0003c00000 */
.L_x_86:
[----:B------:R-:W-:Y:S05]  /*4130*/  WARPSYNC.ALL ;  /* 0x0000000000007948 */ /* 0x000fea0003800000 */
[----:B------:R-:W3:Y:S01]  /*4140*/  S2UR UR8, SR_CgaCtaId ;  /* 0x00000000000879c3 */ /* 0x000ee20000008800 */
[----:B------:R-:W-:Y:S01]  /*4150*/  UMOV UR6, 0x400 ;  /* 0x0000040000067882 */ /* 0x000fe20000000000 */
[----:B------:R-:W-:-:S06]  /*4160*/  NOP ;  /* 0x0000000000007918 */ /* 0x000fcc0000000000 */
[----:B------:R-:W-:Y:S06]  /*4170*/  BAR.ARV 0x6, 0xa0 ;  /* 0x0182800000007b1d */ /* 0x000fec0000002000 */
[----:B------:R-:W-:Y:S01]  /*4180*/  LOP3.LUT R0, R0, 0xffff, RZ, 0xc0, !PT ;  /* 0x0000ffff00007812 */ /* 0x000fe200078ec0ff */
[----:B-1----:R-:W-:Y:S01]  /*4190*/  IMAD.MOV.U32 R9, RZ, RZ, 0x1 ;  /* 0x00000001ff097424 */ /* 0x002fe200078e00ff */
[----:B------:R-:W-:Y:S01]  /*41a0*/  LOP3.LUT R8, R8, 0xffff, RZ, 0xc0, !PT ;  /* 0x0000ffff08087812 */ /* 0x000fe200078ec0ff */
[----:B------:R-:W-:Y:S01]  /*41b0*/  UMOV UR22, URZ ;  /* 0x000000ff00167c82 */ /* 0x000fe20008000000 */
[----:B------:R-:W-:Y:S01]  /*41c0*/  R2UR UR12, R0 ;  /* 0x00000000000c72ca */ /* 0x000fe200000e0000 */
[----:B------:R-:W-:Y:S01]  /*41d0*/  UMOV UR21, URZ ;  /* 0x000000ff00157c82 */ /* 0x000fe20008000000 */
[----:B------:R-:W-:Y:S01]  /*41e0*/  R2UR UR13, R8 ;  /* 0x00000000080d72ca */ /* 0x000fe200000e0000 */
[----:B------:R-:W-:Y:S01]  /*41f0*/  IMAD.MOV.U32 R8, RZ, RZ, RZ ;  /* 0x000000ffff087224 */ /* 0x000fe200078e00ff */
[----:B------:R-:W-:Y:S01]  /*4200*/  UMOV UR20, URZ ;  /* 0x000000ff00147c82 */ /* 0x000fe20008000000 */
[----:B------:R-:W-:-:S02]  /*4210*/  UISETP.NE.AND UP2, UPT, UR5, URZ, UPT ;  /* 0x000000ff0500728c */ /* 0x000fc4000bf45270 */
[----:B---3--:R-:W-:Y:S01]  /*4220*/  ULEA UR8, UR8, UR6, 0x18 ;  /* 0x0000000608087291 */ /* 0x008fe2000f8ec0ff */
[----:B------:R-:W1:Y:S03]  /*4230*/  LDCU UR6, c[0x0][0x38c] ;  /* 0x00007180ff0677ac */ /* 0x000e660008000800 */
[----:B------:R-:W-:Y:S02]  /*4240*/  UIADD3 UR14, UPT, UPT, UR8, 0x4400, URZ ;  /* 0x00004400080e7890 */ /* 0x000fe4000fffe0ff */
[----:B------:R-:W-:-:S03]  /*4250*/  UIADD3 UR15, UPT, UPT, UR8, 0x1e400, URZ ;  /* 0x0001e400080f7890 */ /* 0x000fc6000fffe0ff */
[----:B--2---:R-:W2:Y:S01]  /*4260*/  LDS R2, [UR8+0x280] ;  /* 0x00028008ff027984 */ /* 0x004ea20008000800 */
[----:B------:R-:W-:Y:S02]  /*4270*/  USHF.R.U32.HI UR14, URZ, 0x4, UR14 ;  /* 0x00000004ff0e7899 */ /* 0x000fe4000801160e */
[----:B------:R-:W-:Y:S02]  /*4280*/  USHF.R.U32.HI UR15, URZ, 0x4, UR15 ;  /* 0x00000004ff0f7899 */ /* 0x000fe4000801160f */
[----:B------:R-:W-:Y:S02]  /*4290*/  ULOP3.LUT UR14, UR14, 0x3fff, URZ, 0xc0, !UPT ;  /* 0x00003fff0e0e7892 */ /* 0x000fe4000f8ec0ff */
[----:B------:R-:W-:Y:S02]  /*42a0*/  ULOP3.LUT UR15, UR15, 0x3fff, URZ, 0xc0, !UPT ;  /* 0x00003fff0f0f7892 */ /* 0x000fe4000f8ec0ff */
[----:B------:R-:W-:Y:S02]  /*42b0*/  ULOP3.LUT UR14, UR14, 0x10000, URZ, 0xfc, !UPT ;  /* 0x000100000e0e7892 */ /* 0x000fe4000f8efcff */
[----:B-1----:R-:W-:-:S02]  /*42c0*/  UIADD3 UR6, UPT, UPT, UR6, 0x3f, URZ ;  /* 0x0000003f06067890 */ /* 0x002fc4000fffe0ff */
[----:B------:R-:W-:Y:S02]  /*42d0*/  ULOP3.LUT UR15, UR15, 0x10000, URZ, 0xfc, !UPT ;  /* 0x000100000f0f7892 */ /* 0x000fe4000f8efcff */
[----:B------:R-:W-:Y:S01]  /*42e0*/  USHF.R.S32.HI UR7, URZ, 0x1f, UR6 ;  /* 0x0000001fff077899 */ /* 0x000fe20008011406 */
[----:B------:R-:W-:Y:S01]  /*42f0*/  UMOV UR28, 0x0 ;  /* 0x00000000001c7882 */ /* 0x000fe20000000000 */
[----:B------:R-:W-:Y:S02]  /*4300*/  UMOV UR29, 0x8200010 ;  /* 0x08200010001d7882 */ /* 0x000fe40000000000 */
[----:B------:R-:W-:Y:S01]  /*4310*/  ULEA.HI UR7, UR7, UR6, URZ, 0x6 ;  /* 0x0000000607077291 */ /* 0x000fe2000f8f30ff */
[----:B------:R-:W-:Y:S01]  /*4320*/  UMOV UR26, 0x0 ;  /* 0x00000000001a7882 */ /* 0x000fe20000000000 */
[----:B------:R-:W-:Y:S02]  /*4330*/  UMOV UR27, 0x8200010 ;  /* 0x08200010001b7882 */ /* 0x000fe40000000000 */
[----:B------:R-:W-:-:S04]  /*4340*/  USHF.R.S32.HI UR7, URZ, 0x6, UR7 ;  /* 0x00000006ff077899 */ /* 0x000fc80008011407 */
[----:B------:R-:W-:-:S04]  /*4350*/  UISETP.LT.AND UP0, UPT, UR7, 0x1, UPT ;  /* 0x000000010700788c */ /* 0x000fc8000bf01270 */
[----:B------:R-:W-:Y:S01]  /*4360*/  USEL UR23, UR7, 0x1, !UP0 ;  /* 0x0000000107177887 */ /* 0x000fe2000c000000 */
[----:B--2---:R-:W-:Y:S02]  /*4370*/  R2UR UR24, R2 ;  /* 0x00000000021872ca */ /* 0x004fe400000e0000 */
[----:B------:R-:W-:-:S13]  /*4380*/  CS2R R2, SRZ ;  /* 0x0000000000027805 */ /* 0x000fda000001ff00 */
.L_x_97:
[C---:B------:R-:W-:Y:S02]  /*4390*/  LEA R0, R8.reuse, UR8, 0x3 ;  /* 0x0000000808007c11 */ /* 0x040fe4000f8e18ff */
[----:B------:R-:W-:Y:S02]  /*43a0*/  SHF.L.U32 R4, R3, 0x1f, RZ ;  /* 0x0000001f03047819 */ /* 0x000fe400000006ff */
[----:B------:R-:W-:Y:S02]  /*43b0*/  LEA R5, R8, UR8, 0x4 ;  /* 0x0000000808057c11 */ /* 0x000fe4000f8e20ff */
[----:B------:R-:W1:Y:S02]  /*43c0*/  SYNCS.PHASECHK.TRANS64.TRYWAIT P0, [R0+URZ+0x1d0], R4 ;  /* 0x0001d004000075a7 */ /* 0x000e6400080011ff */
[----:B-1-34-:R-:W-:Y:S05]  /*43d0*/  @!P0 BRA `(.L_x_90) ;  /* 0x0000007800288947 */ /* 0x01afea0003800000 */
.L_x_305:
[----:B-1----:R-:W1:Y:S01]  /*43e0*/  LDS.128 R4, [R5+0x260] ;  /* 0x0002600005047984 */ /* 0x002e620000000c00 */
[----:B------:R-:W-:Y:S02]  /*43f0*/  VIADD R0, R0, 0x1e0 ;  /* 0x000001e000007836 */ /* 0x000fe40000000000 */
[----:B------:R-:W-:Y:S01]  /*4400*/  VIADD R8, R8, 0x1 ;  /* 0x0000000108087836 */ /* 0x000fe20000000000 */
[----:B------:R-:W-:Y:S01]  /*4410*/  @!PT LDS RZ, [RZ] ;  /* 0x00000000fffff984 */ /* 0x000fe20000000800 */
[----:B------:R-:W-:Y:S01]  /*4420*/  @!PT LDS RZ, [RZ] ;  /* 0x00000000fffff984 */ /* 0x000fe20000000800 */
[----:B------:R-:W-:Y:S01]  /*4430*/  @!PT LDS RZ, [RZ] ;  /* 0x00000000fffff984 */ /* 0x000fe20000000800 */
[----:B------:R-:W-:Y:S01]  /*4440*/  @!PT LDS RZ, [RZ] ;  /* 0x00000000fffff984 */ /* 0x000fe20000000800 */
[----:B------:R2:W-:Y:S06]  /*4450*/  MEMBAR.ALL.CTA ;  /* 0x0000000000007992 */ /* 0x0005ec0000008000 */
[----:B--2---:R-:W2:Y:S01]  /*4460*/  FENCE.VIEW.ASYNC.S ;  /* 0x00000000000073c6 */ /* 0x004ea20000000000 */
[----:B------:R-:W-:-:S04]  /*4470*/  PRMT R0, RZ, 0x654, R0 ;  /* 0x00000654ff007816 */ /* 0x000fc80000000000 */
[----:B--2---:R2:W-:Y:S01]  /*4480*/  SYNCS.ARRIVE.TRANS64.RED.A1T0 RZ, [R0+URZ], RZ ;  /* 0x000000ff00ff79a7 */ /* 0x0045e200081004ff */
[----:B-1----:R-:W-:Y:S01]  /*4490*/  LOP3.LUT P1, RZ, R6, 0x1, RZ, 0xc0, !PT ;  /* 0x0000000106ff7812 */ /* 0x002fe2000782c0ff */
[----:B--2---:R-:W-:-:S12]  /*44a0*/  BRA.U UP2, `(.L_x_91) ;  /* 0x0000000102e07547 */ /* 0x004fd8000b800000 */
[----:B------:R-:W1:Y:S01]  /*44b0*/  LDCU UR6, c[0x0][0x38c] ;  /* 0x00007180ff0677ac */ /* 0x000e620008000800 */
[----:B------:R-:W-:Y:S02]  /*44c0*/  PLOP3.LUT P2, PT, PT, PT, PT, 0x80, 0x8 ;  /* 0x000000000008781c */ /* 0x000fe40003f4f070 */
[----:B------:R-:W-:Y:S01]  /*44d0*/  SHF.L.U32 R4, R9, 0x1f, RZ ;  /* 0x0000001f09047819 */ /* 0x000fe200000006ff */
[----:B------:R-:W-:Y:S02]  /*44e0*/  ULEA UR10, UR22, UR8, 0x3 ;  /* 0x00000008160a7291 */ /* 0x000fe4000f8e18ff */
[----:B------:R-:W-:Y:S02]  /*44f0*/  ULEA UR11, UR22, UR24, 0x6 ;  /* 0x00000018160b7291 */ /* 0x000fe4000f8e30ff */
[----:B-1----:R-:W-:-:S06]  /*4500*/  UISETP.GE.AND UP0, UPT, UR6, 0x1, UPT ;  /* 0x000000010600788c */ /* 0x002fcc000bf06270 */
[----:B------:R-:W-:-:S05]  /*4510*/  PLOP3.LUT P0, PT, PT, PT, UP0, 0x80, 0x8 ;  /* 0x000000000008781c */ /* 0x000fca0003f0f008 */
[----:B------:R-:W-:-:S08]  /*4520*/  @UP0 ULEA UR6, UR21, UR8, 0x3 ;  /* 0x0000000815060291 */ /* 0x000fd0000f8e18ff */
[----:B------:R-:W-:-:S04]  /*4530*/  @P0 SHF.L.U32 R0, R2, 0x1f, RZ ;  /* 0x0000001f02000819 */ /* 0x000fc800000006ff */
[----:B------:R1:W2:Y:S01]  /*4540*/  @P0 SYNCS.PHASECHK.TRANS64.TRYWAIT P2, [UR6], R0 ;  /* 0x00000000ff0005a7 */ /* 0x0002a20008041106 */
[----:B------:R-:W3:Y:S02]  /*4550*/  SYNCS.PHASECHK.TRANS64.TRYWAIT P0, [UR10+0x210], R4 ;  /* 0x00021004ff0075a7 */ /* 0x000ee4000800110a */
[----:B-123--:R-:W-:Y:S05]  /*4560*/  @!P0 BRA `(.L_x_92) ;  /* 0x0000007400d88947 */ /* 0x00efea0003800000 */
.L_x_307:
[----:B------:R-:W-:Y:S01]  /*4570*/  UMOV UR19, UR20 ;  /* 0x0000001400137c82 */ /* 0x000fe20008000000 */
[----:B------:R-:W-:Y:S05]  /*4580*/  BRA.U !UP0, `(.L_x_93) ;  /* 0x0000000108987547 */ /* 0x000fea000b800000 */
[----:B------:R-:W-:Y:S02]  /*4590*/  UIADD3 UR19, UPT, UPT, UR23, UR20, URZ ;  /* 0x0000001417137290 */ /* 0x000fe4000fffe0ff */
[----:B------:R-:W-:Y:S01]  /*45a0*/  UPLOP3.LUT UP3, UPT, UPT, UPT, UPT, 0x40, 0x4 ;  /* 0x000000000004789c */ /* 0x000fe20003f6e870 */
[----:B------:R-:W-:Y:S01]  /*45b0*/  UMOV UR18, UR7 ;  /* 0x0000000700127c82 */ /* 0x000fe20008000000 */
[----:B------:R-:W-:-:S09]  /*45c0*/  UMOV UR17, UR21 ;  /* 0x0000001500117c82 */ /* 0x000fd20008000000 */
.L_x_96:
[----:B--2---:R-:W-:Y:S01]  /*45d0*/  ULEA UR9, UR17, UR8, 0x3 ;  /* 0x0000000811097291 */ /* 0x004fe2000f8e18ff */
[----:B---3--:R-:W-:Y:S11]  /*45e0*/  @P2 BRA `(.L_x_94) ;  /* 0x00000000000c2947 */ /* 0x008ff60003800000 */
[----:B-1----:R-:W-:Y:S04]  /*45f0*/  SHF.L.U32 R4, R2, 0x1f, RZ ;  /* 0x0000001f02047819 */ /* 0x002fe800000006ff */
[----:B------:R-:W1:Y:S02]  /*4600*/  SYNCS.PHASECHK.TRANS64.TRYWAIT P0, [UR9], R4 ;  /* 0x00000004ff0075a7 */ /* 0x000e640008001109 */
[----:B-1----:R-:W-:Y:S05]  /*4610*/  @!P0 BRA `(.L_x_95) ;  /* 0x0000007400c48947 */ /* 0x002fea0003800000 */
.L_x_94:
[----:B------:R-:W-:Y:S01]  /*4620*/  UISETP.NE.AND UP0, UPT, UR18, 0x1, UPT ;  /* 0x000000011200788c */ /* 0x000fe2000bf05270 */
[----:B------:R-:W-:Y:S01]  /*4630*/  PLOP3.LUT P2, PT, PT, PT, PT, 0x80, 0x8 ;  /* 0x000000000008781c */ /* 0x000fe20003f4f070 */
[----:B------:R-:W-:Y:S02]  /*4640*/  UIADD3 UR21, UPT, UPT, UR17, 0x1, URZ ;  /* 0x0000000111157890 */ /* 0x000fe4000fffe0ff */
[----:B------:R-:W-:Y:S02]  /*4650*/  ULEA UR30, UR17, UR15, 0x8 ;  /* 0x0000000f111e7291 */ /* 0x000fe4000f8e40ff */
[----:B------:R-:W-:Y:S01]  /*4660*/  UISETP.NE.AND UP1, UPT, UR21, 0x1a, UPT ;  /* 0x0000001a1500788c */ /* 0x000fe2000bf25270 */
[----:B------:R-:W-:Y:S01]  /*4670*/  PLOP3.LUT P0, PT, PT, PT, UP0, 0x80, 0x8 ;  /* 0x000000000008781c */ /* 0x000fe20003f0f008 */
[----:B------:R-:W-:Y:S02]  /*4680*/  ULEA UR32, UR17, UR14, 0x8 ;  /* 0x0000000e11207291 */ /* 0x000fe4000f8e40ff */
[----:B------:R-:W-:Y:S02]  /*4690*/  USEL UR16, URZ, 0x1, UP1 ;  /* 0x00000001ff107887 */ /* 0x000fe40008800000 */
[----:B------:R-:W-:Y:S02]  /*46a0*/  USEL UR21, UR21, URZ, UP1 ;  /* 0x000000ff15157287 */ /* 0x000fe40008800000 */
[----:B------:R-:W-:Y:S02]  /*46b0*/  UIADD3 UR36, UPT, UPT, UR30, 0x2, URZ ;  /* 0x000000021e247890 */ /* 0x000fe4000fffe0ff */
[----:B------:R-:W-:Y:S01]  /*46c0*/  @UP0 ULEA UR6, UR21, UR8, 0x3 ;  /* 0x0000000815060291 */ /* 0x000fe2000f8e18ff */
[----:B------:R-:W-:Y:S01]  /*46d0*/  LOP3.LUT R2, R2, UR16, RZ, 0x3c, !PT ;  /* 0x0000001002027c12 */ /* 0x000fe2000f8e3cff */
[----:B------:R-:W-:Y:S02]  /*46e0*/  UIADD3 UR34, UPT, UPT, UR32, 0x2, URZ ;  /* 0x0000000220227890 */ /* 0x000fe4000fffe0ff */
[----:B------:R-:W-:Y:S01]  /*46f0*/  UIADD3 UR9, UPT, UPT, UR9, 0xd0, URZ ;  /* 0x000000d009097890 */ /* 0x000fe2000fffe0ff */
[----:B-1----:R-:W-:Y:S01]  /*4700*/  @P0 SHF.L.U32 R0, R2, 0x1f, RZ ;  /* 0x0000001f02000819 */ /* 0x002fe200000006ff */
[----:B------:R-:W-:Y:S01]  /*4710*/  UMOV UR31, 0x80004020 ;  /* 0x80004020001f7882 */ /* 0x000fe20000000000 */
[----:B------:R-:W-:Y:S01]  /*4720*/  UMOV UR33, 0x80004020 ;  /* 0x8000402000217882 */ /* 0x000fe20000000000 */
[----:B------:R-:W-:Y:S01]  /*4730*/  UMOV UR37, 0x80004020 ;  /* 0x8000402000257882 */ /* 0x000fe20000000000 */
[----:B------:R2:W3:Y:S01]  /*4740*/  @P0 SYNCS.PHASECHK.TRANS64.TRYWAIT P2, [UR6], R0 ;  /* 0x00000000ff0005a7 */ /* 0x0004e20008041106 */
[----:B------:R-:W-:Y:S01]  /*4750*/  UIADD3 UR20, UPT, UPT, UR20, 0x1, URZ ;  /* 0x0000000114147890 */ /* 0x000fe2000fffe0ff */
[----:B------:R2:W-:Y:S01]  /*4760*/  UTCQMMA.2CTA gdesc[UR32], gdesc[UR30], tmem[UR11], tmem[UR28], idesc[UR29], UP3 ;  /* 0x00ff1c1e200075ea */ /* 0x0005e20009a0030b */
[----:B------:R-:W-:Y:S02]  /*4770*/  UIADD3 UR18, UPT, UPT, UR18, -0x1, URZ ;  /* 0xffffffff12127890 */ /* 0x000fe4000fffe0ff */
[----:B------:R-:W-:Y:S02]  /*4780*/  UISETP.NE.AND UP0, UPT, UR20, UR19, UPT ;  /* 0x000000131400728c */ /* 0x000fe4000bf05270 */
[----:B------:R-:W-:Y:S01]  /*4790*/  UPLOP3.LUT UP3, UPT, UPT, UPT, UPT, 0x80, 0x8 ;  /* 0x000000000008789c */ /* 0x000fe20003f6f070 */
[----:B------:R-:W-:Y:S01]  /*47a0*/  UMOV UR35, 0x80004020 ;  /* 0x8000402000237882 */ /* 0x000fe20000000000 */
[----:B------:R-:W-:Y:S01]  /*47b0*/  UMOV UR17, UR21 ;  /* 0x0000001500117c82 */ /* 0x000fe20008000000 */
[----:B------:R2:W-:Y:S01]  /*47c0*/  UTCQMMA.2CTA gdesc[UR34], gdesc[UR36], tmem[UR11], tmem[UR26], idesc[UR27], UPT ;  /* 0x00ff1a24220075ea */ /* 0x0005e2000ba0030b */
[----:B------:R2:W-:Y:S03]  /*47d0*/  UTCBAR.2CTA.MULTICAST [UR9], URZ, UR13 ;  /* 0x000000ff090073e9 */ /* 0x0005e6000820080d */
[----:B------:R-:W-:Y:S05]  /*47e0*/  BRA.U UP0, `(.L_x_96) ;  /* 0xfffffffd00787547 */ /* 0x000fea000b83ffff */
.L_x_93:
[----:B------:R-:W-:Y:S01]  /*47f0*/  UIADD3 UR10, UPT, UPT, UR10, 0x1f0, URZ ;  /* 0x000001f00a0a7890 */ /* 0x000fe2000fffe0ff */
[----:B------:R-:W-:-:S08]  /*4800*/  UMOV UR20, UR19 ;  /* 0x0000001300147c82 */ /* 0x000fd00008000000 */
[----:B------:R4:W-:Y:S01]  /*4810*/  UTCBAR.2CTA.MULTICAST [UR10], URZ, UR12 ;  /* 0x000000ff0a0073e9 */ /* 0x0009e2000820080c */
[----:B------:R-:W-:Y:S02]  /*4820*/  NOP ;  /* 0x0000000000007918 */ /* 0x000fe40000000000 */
.L_x_91:
[----:B------:R-:W-:Y:S01]  /*4830*/  UIADD3 UR22, UPT, UPT, UR22, 0x1, URZ ;  /* 0x0000000116167890 */ /* 0x000fe2000fffe0ff */
[----:B------:R-:W-:-:S03]  /*4840*/  ISETP.NE.AND P0, PT, R8, 0x2, PT ;  /* 0x000000020800780c */ /* 0x000fc60003f05270 */
[----:B------:R-:W-:Y:S01]  /*4850*/  UISETP.NE.AND UP0, UPT, UR22, 0x4, UPT ;  /* 0x000000041600788c */ /* 0x000fe2000bf05270 */
[----:B-12---:R-:W-:Y:S02]  /*4860*/  SEL R0, RZ, 0x1, P0 ;  /* 0x00000001ff007807 */ /* 0x006fe40000000000 */
[----:B------:R-:W-:Y:S01]  /*4870*/  SEL R8, R8, RZ, P0 ;  /* 0x000000ff08087207 */ /* 0x000fe20000000000 */
[----:B------:R-:W-:Y:S01]  /*4880*/  USEL UR6, URZ, 0x1, UP0 ;  /* 0x00000001ff067887 */ /* 0x000fe20008000000 */
[----:B------:R-:W-:Y:S01]  /*4890*/  LOP3.LUT R3, R3, R0, RZ, 0x3c, !PT ;  /* 0x0000000003037212 */ /* 0x000fe200078e3cff */
[----:B------:R-:W-:-:S04]  /*48a0*/  USEL UR22, UR22, URZ, UP0 ;  /* 0x000000ff16167287 */ /* 0x000fc80008000000 */
[----:B------:R-:W-:Y:S01]  /*48b0*/  LOP3.LUT R9, R9, UR6, RZ, 0x3c, !PT ;  /* 0x0000000609097c12 */ /* 0x000fe2000f8e3cff */
[----:B------:R-:W-:Y:S07]  /*48c0*/  @P1 BRA `(.L_x_97) ;  /* 0xfffffff800b01947 */ /* 0x000fee000383ffff */
[----:B------:R-:W1:Y:S01]  /*48d0*/  S2UR UR6, SR_CgaCtaId ;  /* 0x00000000000679c3 */ /* 0x000e620000008800 */
[----:B------:R-:W-:Y:S01]  /*48e0*/  ELECT P0, URZ, PT ;  /* 0x0000000000ff782f */ /* 0x000fe20003800000 */
[----:B------:R-:W-:Y:S01]  /*48f0*/  HFMA2 R0, -RZ, RZ, 0, 5.9604644775390625e-08 ;  /* 0x00000001ff007431 */ /* 0x000fe200000001ff */
[----:B------:R-:W-:-:S05]  /*4900*/  UMOV UR7, 0x40 ;  /* 0x0000004000077882 */ /* 0x000fca0000000000 */
[----:B------:R-:W-:Y:S01]  /*4910*/  UVIRTCOUNT.DEALLOC.SMPOOL 0x80 ;  /* 0x000000800000784c */ /* 0x000fe20000000000 */
[----:B------:R-:W-:Y:S02]  /*4920*/  UISETP.NE.AND UP0, UPT, UR5, URZ, UPT ;  /* 0x000000ff0500728c */ /* 0x000fe4000bf05270 */
[----:B-1----:R-:W-:-:S09]  /*4930*/  ULEA UR6, UR6, UR7, 0x18 ;  /* 0x0000000706067291 */ /* 0x002fd2000f8ec0ff */
[----:B------:R1:W-:Y:S01]  /*4940*/  @P0 STS.U8 [UR6+0x1c], R0 ;  /* 0x00001c00ff000988 */ /* 0x0003e20008000006 */
[----:B------:R-:W-:Y:S05]  /*4950*/  BRA.U UP0, `(.L_x_98) ;  /* 0x0000000100a07547 */ /* 0x000fea000b800000 */
[----:B------:R-:W-:Y:S01]  /*4960*/  UIADD3 UR5, UPT, UPT, UR8, 0x210, URZ ;  /* 0x0000021008057890 */ /* 0x000fe2000fffe0ff */
[----:B------:R-:W-:-:S03]  /*4970*/  SHF.L.U32 R2, R9, 0x1f, RZ ;  /* 0x0000001f09027819 */ /* 0x000fc600000006ff */
[----:B------:R-:W-:-:S09]  /*4980*/  ULEA UR7, UR22, UR5, 0x3 ;  /* 0x0000000516077291 */ /* 0x000fd2000f8e18ff */
[----:B------:R-:W2:Y:S02]  /*4990*/  SYNCS.PHASECHK.TRANS64.TRYWAIT P0, [UR7], R2 ;  /* 0x00000002ff0075a7 */ /* 0x000ea40008001107 */
[----:B--2---:R-:W-:Y:S05]  /*49a0*/  @!P0 BRA `(.L_x_99) ;  /* 0x0000007000f88947 */ /* 0x004fea0003800000 */
.L_x_310:
[----:B------:R-:W-:-:S04]  /*49b0*/  UIADD3 UR9, UPT, UPT, UR22, 0x1, URZ ;  /* 0x0000000116097890 */ /* 0x000fc8000fffe0ff */
[----:B------:R-:W-:-:S04]  /*49c0*/  UISETP.NE.AND UP1, UPT, UR9, 0x4, UPT ;  /* 0x000000040900788c */ /* 0x000fc8000bf25270 */
[----:B----4-:R-:W-:Y:S02]  /*49d0*/  USEL UR10, URZ, 0x1, UP1 ;  /* 0x00000001ff0a7887 */ /* 0x010fe40008800000 */
[----:B------:R-:W-:-:S04]  /*49e0*/  USEL UR9, UR9, URZ, UP1 ;  /* 0x000000ff09097287 */ /* 0x000fc80008800000 */
[----:B------:R-:W-:Y:S01]  /*49f0*/  ULEA UR7, UR9, UR5, 0x3 ;  /* 0x0000000509077291 */ /* 0x000fe2000f8e18ff */
[----:B-1----:R-:W-:-:S04]  /*4a00*/  LOP3.LUT R2, R9, UR10, RZ, 0x3c, !PT ;  /* 0x0000000a09027c12 */ /* 0x002fc8000f8e3cff */
[----:B------:R-:W-:-:S04]  /*4a10*/  SHF.L.U32 R3, R2, 0x1f, RZ ;  /* 0x0000001f02037819 */ /* 0x000fc800000006ff */
[----:B------:R-:W1:Y:S02]  /*4a20*/  SYNCS.PHASECHK.TRANS64.TRYWAIT P0, [UR7], R3 ;  /* 0x00000003ff0075a7 */ /* 0x000e640008001107 */
[----:B-1----:R-:W-:Y:S05]  /*4a30*/  @!P0 BRA `(.L_x_100) ;  /* 0x0000007000ec8947 */ /* 0x002fea0003800000 */
.L_x_312:
        /* <DEDUP_REMOVED lines=9> */
.L_x_314:
[----:B------:R-:W-:-:S04]  /*4ad0*/  UIADD3 UR9, UPT, UPT, UR9, 0x1, URZ ;  /* 0x0000000109097890 */ /* 0x000fc8000fffe0ff */
[----:B------:R-:W-:-:S04]  /*4ae0*/  UISETP.NE.AND UP1, UPT, UR9, 0x4, UPT ;  /* 0x000000040900788c */ /* 0x000fc8000bf25270 */
[----:B------:R-:W-:Y:S02]  /*4af0*/  USEL UR7, URZ, 0x1, UP1 ;  /* 0x00000001ff077887 */ /* 0x000fe40008800000 */
[----:B------:R-:W-:-:S04]  /*4b00*/  USEL UR9, UR9, URZ, UP1 ;  /* 0x000000ff09097287 */ /* 0x000fc80008800000 */
[----:B------:R-:W-:Y:S01]  /*4b10*/  ULEA UR9, UR9, UR5, 0x3 ;  /* 0x0000000509097291 */ /* 0x000fe2000f8e18ff */
[----:B------:R-:W-:-:S04]  /*4b20*/  LOP3.LUT R2, R2, UR7, RZ, 0x3c, !PT ;  /* 0x0000000702027c12 */ /* 0x000fc8000f8e3cff */
[----:B------:R-:W-:Y:S01]  /*4b30*/  SHF.L.U32 R2, R2, 0x1f, RZ ;  /* 0x0000001f02027819 */ /* 0x000fe200000006ff */
[----:B-1----:R-:W-:-:S04]  /*4b40*/  IMAD.U32 R0, RZ, RZ, UR9 ;  /* 0x00000009ff007e24 */ /* 0x002fc8000f8e00ff */
[----:B------:R1:W2:Y:S03]  /*4b50*/  SYNCS.PHASECHK.TRANS64.TRYWAIT P0, [R0+URZ], R2 ;  /* 0x00000002000075a7 */ /* 0x0002a600080011ff */
[----:B--2---:R-:W-:Y:S05]  /*4b60*/  @!P0 NANOSLEEP.SYNCS 0x989680 ;  /* 0x009896800000895d */ /* 0x004fea0003900000 */
[----:B------:R-:W2:Y:S02]  /*4b70*/  @!P0 SYNCS.PHASECHK.TRANS64 P0, [R0+URZ], R2 ;  /* 0x00000002000085a7 */ /* 0x000ea400080010ff */
[----:B--2---:R-:W-:Y:S05]  /*4b80*/  @P0 BRA `(.L_x_102) ;  /* 0x0000000000200947 */ /* 0x004fea0003800000 */
.L_x_103:
[----:B--2---:R2:W4:Y:S02]  /*4b90*/  SYNCS.PHASECHK.TRANS64.TRYWAIT P0, [R0+URZ], R2 ;  /* 0x00000002000075a7 */ /* 0x00452400080011ff */
[----:B----4-:R-:W-:Y:S05]  /*4ba0*/  @!P0 NANOSLEEP.SYNCS 0x989680 ;  /* 0x009896800000895d */ /* 0x010fea0003900000 */
[----:B------:R-:W4:Y:S02]  /*4bb0*/  @!P0 SYNCS.PHASECHK.TRANS64 P0, [R0+URZ], R2 ;  /* 0x00000002000085a7 */ /* 0x000f2400080010ff */
[----:B----4-:R-:W-:Y:S05]  /*4bc0*/  @!P0 BRA `(.L_x_103) ;  /* 0xfffffffc00f08947 */ /* 0x010fea000383ffff */
[----:B------:R-:W-:Y:S05]  /*4bd0*/  BRA `(.L_x_102) ;  /* 0x00000000000c7947 */ /* 0x000fea0003800000 */
.L_x_98:
[----:B------:R-:W-:-:S04]  /*4be0*/  UIADD3 UR5, UPT, UPT, UR8, 0x250, URZ ;  /* 0x0000025008057890 */ /* 0x000fc8000fffe0ff */
[----:B------:R-:W-:-:S09]  /*4bf0*/  UPRMT UR5, UR4, 0x654, UR5 ;  /* 0x0000065404057896 */ /* 0x000fd20008000005 */
[----:B------:R-:W-:Y:S03]  /*4c00*/  SYNCS.ARRIVE.TRANS64.RED.A1T0 RZ, [UR5], RZ ;  /* 0x000000ffffff79a7 */ /* 0x000fe60008100405 */
.L_x_102:
[----:B-12---:R-:W-:Y:S01]  /*4c10*/  SHF.L.U32 R2, RZ, 0x1f, RZ ;  /* 0x0000001fff027819 */ /* 0x006fe200000006ff */
[----:B------:R-:W-:Y:S01]  /*4c20*/  UIADD3 UR5, UPT, UPT, UR8, 0x250, URZ ;  /* 0x0000025008057890 */ /* 0x000fe2000fffe0ff */
[----:B------:R-:W-:Y:S02]  /*4c30*/  PLOP3.LUT P0, PT, PT, PT, UP0, 0x80, 0x8 ;  /* 0x000000000008781c */ /* 0x000fe40003f0f008 */
[----:B------:R-:W1:Y:S02]  /*4c40*/  SYNCS.PHASECHK.TRANS64.TRYWAIT P1, [UR8+0x250], R2 ;  /* 0x00025002ff0075a7 */ /* 0x000e640008021108 */
[----:B-1----:R-:W-:Y:S09]  /*4c50*/  @!P1 BRA `(.L_x_104) ;  /* 0x0000007000949947 */ /* 0x002ff20003800000 */
.L_x_316:
[----:B------:R-:W-:Y:S01]  /*4c60*/  @!UP0 UPRMT UR5, UR4, 0x654, UR5 ;  /* 0x0000065404058896 */ /* 0x000fe20008000005 */
[----:B------:R-:W-:Y:S02]  /*4c70*/  UMOV UR8, 0xffff ;  /* 0x0000ffff00087882 */ /* 0x000fe40000000000 */
[----:B------:R-:W-:-:S06]  /*4c80*/  UMOV UR4, 0x1 ;  /* 0x0000000100047882 */ /* 0x000fcc0000000000 */
[----:B------:R-:W-:Y:S01]  /*4c90*/  @!P0 SYNCS.ARRIVE.TRANS64.RED.A1T0 RZ, [UR5], RZ ;  /* 0x000000ffffff89a7 */ /* 0x000fe20008100405 */
[----:B------:R-:W-:Y:S01]  /*4ca0*/  NOP ;  /* 0x0000000000007918 */ /* 0x000fe20000000000 */
[----:B-1----:R-:W1:Y:S01]  /*4cb0*/  LDS R0, [UR6+0x14] ;  /* 0x00001406ff007984 */ /* 0x002e620008000800 */
[----:B------:R-:W-:-:S04]  /*4cc0*/  ULOP3.LUT UR5, UR24, 0xffff, URZ, 0xc0, !UPT ;  /* 0x0000ffff18057892 */ /* 0x000fc8000f8ec0ff */
[----:B------:R-:W-:-:S04]  /*4cd0*/  USHF.R.U32.HI UR5, URZ, 0x5, UR5 ;  /* 0x00000005ff057899 */ /* 0x000fc80008011605 */
[----:B------:R-:W-:Y:S02]  /*4ce0*/  USHF.L.U32 UR8, UR8, UR5, URZ ;  /* 0x0000000508087299 */ /* 0x000fe400080006ff */
[----:B------:R-:W-:-:S04]  /*4cf0*/  USHF.L.U32 UR4, UR4, UR5, URZ ;  /* 0x0000000504047299 */ /* 0x000fc800080006ff */
[----:B-1----:R-:W-:-:S04]  /*4d00*/  LOP3.LUT R0, R0, UR8, RZ, 0xc0, !PT ;  /* 0x0000000800007c12 */ /* 0x002fc8000f8ec0ff */
[----:B------:R-:W-:-:S13]  /*4d10*/  ISETP.NE.AND P0, PT, R0, UR8, PT ;  /* 0x0000000800007c0c */ /* 0x000fda000bf05270 */
[----:B------:R-:W-:Y:S05]  /*4d20*/  @P0 BRA `(.L_x_105) ;  /* 0x0000000000580947 */ /* 0x000fea0003800000 */
[----:B------:R-:W1:Y:S02]  /*4d30*/  LDS R0, [UR6+0x18] ;  /* 0x00001806ff007984 */ /* 0x000e640008000800 */
[----:B-1----:R-:W-:-:S04]  /*4d40*/  LOP3.LUT R0, R0, UR4, RZ, 0xc0, !PT ;  /* 0x0000000400007c12 */ /* 0x002fc8000f8ec0ff */
[----:B------:R-:W-:-:S13]  /*4d50*/  ISETP.NE.AND P0, PT, R0, UR4, PT ;  /* 0x0000000400007c0c */ /* 0x000fda000bf05270 */
[----:B------:R-:W-:Y:S05]  /*4d60*/  @P0 BRA `(.L_x_106) ;  /* 0x00000000003c0947 */ /* 0x000fea0003800000 */
[----:B------:R-:W1:Y:S01]  /*4d70*/  S2R R2, SR_LANEID ;  /* 0x0000000000027919 */ /* 0x000e620000000000 */
[----:B------:R-:W-:Y:S01]  /*4d80*/  ULOP3.LUT UR8, URZ, UR8, URZ, 0x33, !UPT ;  /* 0x00000008ff087292 */ /* 0x000fe2000f8e33ff */
[----:B------:R-:W-:Y:S02]  /*4d90*/  VOTEU.ANY UR7, UPT, PT ;  /* 0x0000000000077886 */ /* 0x000fe400038e0100 */
[----:B------:R-:W-:-:S03]  /*4da0*/  UFLO.U32 UR7, UR7 ;  /* 0x00000007000772bd */ /* 0x000fc600080e0000 */
[----:B------:R-:W-:-:S04]  /*4db0*/  IMAD.U32 R0, RZ, RZ, UR8 ;  /* 0x00000008ff007e24 */ /* 0x000fc8000f8e00ff */
[----:B------:R2:W3:Y:S02]  /*4dc0*/  REDUX UR5, R0 ;  /* 0x00000000000573c4 */ /* 0x0004e40000000000 */
[----:B------:R1:W-:Y:S02]  /*4dd0*/  UTCATOMSWS.AND URZ, UR8 ;  /* 0x0000000800ff79e3 */ /* 0x0003e40008000000 */
[----:B-1----:R-:W-:Y:S02]  /*4de0*/  ISETP.EQ.U32.AND P0, PT, R2, UR7, PT ;  /* 0x0000000702007c0c */ /* 0x002fe4000bf02070 */
[----:B--2---:R-:W-:Y:S02]  /*4df0*/  LOP3.LUT R0, RZ, UR4, RZ, 0x33, !PT ;  /* 0x00000004ff007c12 */ /* 0x004fe4000f8e33ff */
[----:B---3--:R-:W-:Y:S02]  /*4e00*/  MOV R2, UR5 ;  /* 0x0000000500027c02 */ /* 0x008fe40008000f00 */
[----:B------:R-:W1:Y:S07]  /*4e10*/  REDUX UR4, R0 ;  /* 0x00000000000473c4 */ /* 0x000e6e0000000000 */
[----:B------:R2:W-:Y:S01]  /*4e20*/  @P0 ATOMS.AND RZ, [UR6+0x14], R2 ;  /* 0x00001402ffff098c */ /* 0x0005e2000a800006 */
[----:B-1----:R-:W-:-:S05]  /*4e30*/  IMAD.U32 R0, RZ, RZ, UR4 ;  /* 0x00000004ff007e24 */ /* 0x002fca000f8e00ff */
[----:B------:R2:W-:Y:S01]  /*4e40*/  @P0 ATOMS.AND RZ, [UR6+0x18], R0 ;  /* 0x00001800ffff098c */ /* 0x0005e2000a800006 */
[----:B------:R-:W-:Y:S05]  /*4e50*/  BRA `(.L_x_107) ;  /* 0x0000000000147947 */ /* 0x000fea0003800000 */
.L_x_106:
[----:B------:R-:W-:Y:S02]  /*4e60*/  MOV R2, 0x4e80 ;  /* 0x00004e8000027802 */ /* 0x000fe40000000f00 */
[----:B---345:R-:W-:Y:S05]  /*4e70*/  CALL.REL.NOINC `($__internal_0_$__cuda_sm10x_tcgen05_guardrail_trap_col_being_dealloced_not_returned_by_alloc) ;  /* 0x0000007000d47944 */ /* 0x038fea0003c00000 */
[----:B------:R-:W-:Y:S05]  /*4e80*/  BRA `(.L_x_107) ;  /* 0x0000000000087947 */ /* 0x000fea0003800000 */
.L_x_105:
[----:B------:R-:W-:Y:S02]  /*4e90*/  MOV R2, 0x4eb0 ;  /* 0x00004eb000027802 */ /* 0x000fe40000000f00 */
[----:B---345:R-:W-:Y:S05]  /*4ea0*/  CALL.REL.NOINC `($__internal_2_$__cuda_sm10x_tcgen05_guardrail_trap_unallocated_columns_being_dealloced) ;  /* 0x0000007000e07944 */ /* 0x038fea0003c00000 */
.L_x_107:
[----:B------:R-:W-:Y:S01]  /*4eb0*/  NOP ;  /* 0x0000000000007918 */ /* 0x000fe20000000000 */
[----:B----4-:R-:W-:Y:S05]  /*4ec0*/  EXIT ;  /* 0x000000000000794d */ /* 0x010fea0003800000 */
.L_x_78:
[----:B------:R-:W-:-:S09]  /*4ed0*/  UISETP.NE.OR UP5, UPT, UR10, 0x3, UP5 ;  /* 0x000000030a00788c */ /* 0x000fd2000afa5670 */
[----:B------:R-:W-:Y:S05]  /*4ee0*/  BRA.U UP5, `(.L_x_108) ;  /* 0x0000000d05707547 */ /* 0x000fea000b800000 */
[----:B------:R-:W1:Y:S01]  /*4ef0*/  LDC R0, c[0x0][0xb30] ;  /* 0x0002cc00ff007b82 */ /* 0x000e620000000800 */
[----:B------:R-:W2:Y:S01]  /*4f00*/  LDCU.64 UR8, c[0x0][0x888] ;  /* 0x00011100ff0877ac */ /* 0x000ea20008000a00 */
[----:B------:R-:W-:Y:S02]  /*4f10*/  HFMA2 R27, -RZ, RZ, 0, 0 ;  /* 0x00000000ff1b7431 */ /* 0x000fe400000001ff */
[----:B------:R-:W-:Y:S01]  /*4f20*/  IMAD.MOV.U32 R29, RZ, RZ, 0x1 ;  /* 0x00000001ff1d7424 */ /* 0x000fe200078e00ff */
[----:B------:R-:W-:Y:S01]  /*4f30*/  MOV R25, 0x1000 ;  /* 0x0000100000197802 */ /* 0x000fe20000000f00 */
[----:B------:R-:W3:Y:S01]  /*4f40*/  LDCU.64 UR4, c[0x0][0x890] ;  /* 0x00011200ff0477ac */ /* 0x000ee20008000a00 */
[----:B------:R-:W-:Y:S01]  /*4f50*/  IMAD.MOV.U32 R28, RZ, RZ, RZ ;  /* 0x000000ffff1c7224 */ /* 0x000fe200078e00ff */
[----:B------:R-:W4:Y:S01]  /*4f60*/  LDC R24, c[0x0][0x370] ;  /* 0x0000dc00ff187b82 */ /* 0x000f220000000800 */
[----:B------:R-:W-:Y:S01]  /*4f70*/  UMOV UR7, 0x400 ;  /* 0x0000040000077882 */ /* 0x000fe20000000000 */
[----:B------:R-:W-:-:S02]  /*4f80*/  UPLOP3.LUT UP1, UPT, UPT, UPT, UPT, 0x40, 0x4 ;  /* 0x000000000004789c */ /* 0x000fc40003f2e870 */
[----:B------:R-:W-:-:S04]  /*4f90*/  ULEA UR7, UR37, UR7, 0x18 ;  /* 0x0000000725077291 */ /* 0x000fc8000f8ec0ff */
[----:B------:R-:W4:Y:S01]  /*4fa0*/  LDC R3, c[0x0][0xb0c] ;  /* 0x0002c300ff037b82 */ /* 0x000f220000000800 */
[----:B------:R-:W-:Y:S02]  /*4fb0*/  UIADD3 UR13, UPT, UPT, UR7, 0x1a8, URZ ;  /* 0x000001a8070d7890 */ /* 0x000fe4000fffe0ff */
[----:B--2---:R-:W-:Y:S02]  /*4fc0*/  UISETP.NE.U32.AND UP3, UPT, UR8, URZ, UPT ;  /* 0x000000ff0800728c */ /* 0x004fe4000bf65070 */
[----:B------:R-:W-:Y:S02]  /*4fd0*/  UIADD3 UR25, UPT, UPT, UR7, 0x1a0, URZ ;  /* 0x000001a007197890 */ /* 0x000fe4000fffe0ff */
[----:B---3--:R-:W-:Y:S01]  /*4fe0*/  UISETP.NE.U32.AND UP4, UPT, UR4, URZ, UPT ;  /* 0x000000ff0400728c */ /* 0x008fe2000bf85070 */
[----:B------:R-:W2:Y:S01]  /*4ff0*/  LDC R20, c[0x0][0xb20] ;  /* 0x0002c800ff147b82 */ /* 0x000ea20000000800 */
[----:B-1----:R-:W-:Y:S01]  /*5000*/  ISETP.NE.AND P1, PT, R0, 0x1, PT ;  /* 0x000000010000780c */ /* 0x002fe20003f25270 */
[----:B------:R-:W-:-:S02]  /*5010*/  UISETP.NE.AND.EX UP3, UPT, UR9, URZ, UPT, UP3 ;  /* 0x000000ff0900728c */ /* 0x000fc4000bf65330 */
[----:B------:R-:W-:Y:S02]  /*5020*/  UPRMT UR13, UR37, 0x654, UR13 ;  /* 0x00000654250d7896 */ /* 0x000fe4000800000d */
[----:B------:R-:W-:Y:S02]  /*5030*/  UISETP.NE.AND.EX UP4, UPT, UR5, URZ, UPT, UP4 ;  /* 0x000000ff0500728c */ /* 0x000fe4000bf85340 */
[----:B------:R-:W1:Y:S08]  /*5040*/  LDC.64 R30, c[0x0][0x348] ;  /* 0x0000d200ff1e7b82 */ /* 0x000e700000000a00 */
[----:B------:R-:W3:Y:S08]  /*5050*/  LDC.64 R14, c[0x0][0xb10] ;  /* 0x0002c400ff0e7b82 */ /* 0x000ef00000000a00 */
[----:B------:R-:W1:Y:S08]  /*5060*/  LDC.64 R6, c[0x0][0xb18] ;  /* 0x0002c600ff067b82 */ /* 0x000e700000000a00 */
[----:B------:R-:W1:Y:S08]  /*5070*/  LDC.64 R4, c[0x0][0xb28] ;  /* 0x0002ca00ff047b82 */ /* 0x000e700000000a00 */
[----:B--2-4-:R-:W1:Y:S02]  /*5080*/  LDC R21, c[0x0][0x374] ;  /* 0x0000dd00ff157b82 */ /* 0x014e640000000800 */
.L_x_117:
[C---:B------:R-:W-:Y:S02]  /*5090*/  LEA R0, R28.reuse, UR7, 0x3 ;  /* 0x000000071c007c11 */ /* 0x040fe4000f8e18ff */
[----:B------:R-:W-:Y:S02]  /*50a0*/  SHF.L.U32 R2, R27, 0x1f, RZ ;  /* 0x0000001f1b027819 */ /* 0x000fe400000006ff */
[----:B------:R-:W-:Y:S02]  /*50b0*/  LEA R16, R28, UR7, 0x4 ;  /* 0x000000071c107c11 */ /* 0x000fe4000f8e20ff */
[----:B--2---:R-:W2:Y:S02]  /*50c0*/  SYNCS.PHASECHK.TRANS64.TRYWAIT P0, [R0+URZ+0x1d0], R2 ;  /* 0x0001d002000075a7 */ /* 0x004ea400080011ff */
[----:B--2---:R-:W-:Y:S05]  /*50d0*/  @!P0 BRA `(.L_x_109) ;  /* 0x0000006c008c8947 */ /* 0x004fea0003800000 */
.L_x_317:
[----:B------:R-:W-:Y:S01]  /*50e0*/  ISETP.GE.AND P0, PT, R36, 0x1, PT ;  /* 0x000000012400780c */ /* 0x000fe20003f06270 */
[----:B------:R-:W4:Y:S01]  /*50f0*/  LDS.128 R16, [R16+0x260] ;  /* 0x0002600010107984 */ /* 0x000f220000000c00 */
[----:B--2---:R-:W-:Y:S01]  /*5100*/  VIADD R0, R0, 0x1e0 ;  /* 0x000001e000007836 */ /* 0x004fe20000000000 */
[----:B------:R-:W-:Y:S01]  /*5110*/  @!PT LDS RZ, [RZ] ;  /* 0x00000000fffff984 */ /* 0x000fe20000000800 */
[----:B------:R-:W-:Y:S01]  /*5120*/  @!PT LDS RZ, [RZ] ;  /* 0x00000000fffff984 */ /* 0x000fe20000000800 */
[----:B------:R-:W-:Y:S01]  /*5130*/  @!PT LDS RZ, [RZ] ;  /* 0x00000000fffff984 */ /* 0x000fe20000000800 */
[----:B------:R-:W-:Y:S01]  /*5140*/  @!PT LDS RZ, [RZ] ;  /* 0x00000000fffff984 */ /* 0x000fe20000000800 */
[----:B------:R2:W-:Y:S06]  /*5150*/  MEMBAR.ALL.CTA ;  /* 0x0000000000007992 */ /* 0x0005ec0000008000 */
[----:B--2---:R-:W2:Y:S01]  /*5160*/  FENCE.VIEW.ASYNC.S ;  /* 0x00000000000073c6 */ /* 0x004ea20000000000 */
[----:B------:R-:W-:Y:S04]  /*5170*/  PRMT R0, RZ, 0x654, R0 ;  /* 0x00000654ff007816 */ /* 0x000fe80000000000 */
[----:B--2---:R2:W-:Y:S01]  /*5180*/  SYNCS.ARRIVE.TRANS64.RED.A1T0 RZ, [R0+URZ], RZ ;  /* 0x000000ff00ff79a7 */ /* 0x0045e200081004ff */
[----:B----4-:R-:W-:Y:S11]  /*5190*/  LOP3.LUT P3, RZ, R18, 0x1, RZ, 0xc0, !PT ;  /* 0x0000000112ff7812 */ /* 0x010ff6000786c0ff */
[----:B------:R-:W-:Y:S02]  /*51a0*/  @!UPT UIADD3 URZ, UPT, UPT, URZ, URZ, URZ ;  /* 0x000000fffffff290 */ /* 0x000fe4000fffe0ff */
[----:B------:R-:W-:Y:S02]  /*51b0*/  @P3 MOV R11, R16 ;  /* 0x00000010000b3202 */ /* 0x000fe40000000f00 */
[----:B------:R-:W-:Y:S01]  /*51c0*/  @P3 LOP3.LUT R10, R17, 0xffff, RZ, 0xc0, !PT ;  /* 0x0000ffff110a3812 */ /* 0x000fe200078ec0ff */
[----:B--2---:R-:W-:Y:S06]  /*51d0*/  @!P0 BRA `(.L_x_110) ;  /* 0x0000000000a48947 */ /* 0x004fec0003800000 */
[-C--:B-1----:R-:W-:Y:S01]  /*51e0*/  IMAD.HI.U32 R0, R21, R7.reuse, RZ ;  /* 0x0000000715007227 */ /* 0x082fe200078e00ff */
[----:B------:R-:W-:Y:S02]  /*51f0*/  ISETP.NE.AND P0, PT, R6, 0x1, PT ;  /* 0x000000010600780c */ /* 0x000fe40003f05270 */
[----:B------:R-:W-:Y:S01]  /*5200*/  ISETP.NE.AND P2, PT, R36, 0x1, PT ;  /* 0x000000012400780c */ /* 0x000fe20003f45270 */
[----:B---3--:R-:W-:Y:S01]  /*5210*/  IMAD.HI.U32 R9, R24, R14, RZ ;  /* 0x0000000e18097227 */ /* 0x008fe200078e00ff */
[----:B------:R-:W-:Y:S02]  /*5220*/  SHF.R.U32.HI R0, RZ, R20, R0 ;  /* 0x00000014ff007219 */ /* 0x000fe40000011600 */
[----:B------:R-:W-:Y:S01]  /*5230*/  ISETP.NE.AND P4, PT, R3, 0x1, PT ;  /* 0x000000010300780c */ /* 0x000fe20003f85270 */
[----:B------:R-:W-:Y:S01]  /*5240*/  IMAD.HI.U32 R13, R10, R7, RZ ;  /* 0x000000070a0d7227 */ /* 0x000fe200078e00ff */
[----:B------:R-:W-:Y:S02]  /*5250*/  SHF.R.U32.HI R9, RZ, R15, R9 ;  /* 0x0000000fff097219 */ /* 0x000fe40000011609 */
[----:B------:R-:W-:Y:S01]  /*5260*/  SEL R0, R21, R0, !P0 ;  /* 0x0000000015007207 */ /* 0x000fe20004000000 */
[----:B------:R-:W-:Y:S01]  /*5270*/  IMAD.HI.U32 R12, R11, R14, RZ ;  /* 0x0000000e0b0c7227 */ /* 0x000fe200078e00ff */
[----:B------:R-:W-:Y:S03]  /*5280*/  SEL R9, R24, R9, !P4 ;  /* 0x0000000918097207 */ /* 0x000fe60006000000 */
[-C--:B------:R-:W-:Y:S01]  /*5290*/  IMAD.HI.U32 R8, R0, R4.reuse, RZ ;  /* 0x0000000400087227 */ /* 0x080fe200078e00ff */
[----:B------:R-:W-:Y:S03]  /*52a0*/  SHF.R.U32.HI R12, RZ, R15, R12 ;  /* 0x0000000fff0c7219 */ /* 0x000fe6000001160c */
[----:B------:R-:W-:Y:S01]  /*52b0*/  IMAD.HI.U32 R2, R9, R4, RZ ;  /* 0x0000000409027227 */ /* 0x000fe200078e00ff */
[-C--:B------:R-:W-:Y:S02]  /*52c0*/  @P2 SHF.R.U32.HI R0, RZ, R5.reuse, R8 ;  /* 0x00000005ff002219 */ /* 0x080fe40000011608 */
[----:B------:R-:W-:Y:S02]  /*52d0*/  SHF.R.U32.HI R8, RZ, R20, R13 ;  /* 0x00000014ff087219 */ /* 0x000fe4000001160d */
[----:B------:R-:W-:Y:S01]  /*52e0*/  @P2 SHF.R.U32.HI R9, RZ, R5, R2 ;  /* 0x00000005ff092219 */ /* 0x000fe20000011602 */
[----:B------:R-:W-:Y:S01]  /*52f0*/  IMAD R0, R36, R0, RZ ;  /* 0x0000000024007224 */ /* 0x000fe200078e02ff */
[----:B------:R-:W-:Y:S02]  /*5300*/  SEL R8, R10, R8, !P0 ;  /* 0x000000080a087207 */ /* 0x000fe40004000000 */
[----:B------:R-:W-:Y:S01]  /*5310*/  SEL R2, R11, R12, !P4 ;  /* 0x0000000c0b027207 */ /* 0x000fe20006000000 */
[----:B------:R-:W-:Y:S01]  /*5320*/  IMAD R12, R36, R9, RZ ;  /* 0x00000009240c7224 */ /* 0x000fe200078e02ff */
[C---:B------:R-:W-:Y:S01]  /*5330*/  ISETP.GE.AND P0, PT, R8.reuse, R0, PT ;  /* 0x000000000800720c */ /* 0x040fe20003f06270 */
[----:B------:R-:W-:Y:S03]  /*5340*/  IMAD.HI.U32 R0, R8, R4, RZ ;  /* 0x0000000408007227 */ /* 0x000fe600078e00ff */
[----:B------:R-:W-:Y:S02]  /*5350*/  ISETP.GE.OR P0, PT, R2, R12, P0 ;  /* 0x0000000c0200720c */ /* 0x000fe40000706670 */
[-C--:B------:R-:W-:Y:S04]  /*5360*/  SHF.R.U32.HI R0, RZ, R5.reuse, R0 ;  /* 0x00000005ff007219 */ /* 0x080fe80000011600 */
[----:B------:R-:W-:Y:S05]  /*5370*/  SEL R13, R8, R0, !P2 ;  /* 0x00000000080d7207 */ /* 0x000fea0005000000 */
[----:B------:R-:W-:Y:S02]  /*5380*/  IMAD.MOV R12, RZ, RZ, -R13 ;  /* 0x000000ffff0c7224 */ /* 0x000fe400078e0a0d */
[----:B------:R-:W-:Y:S04]  /*5390*/  @!P0 IMAD.HI.U32 R0, R2, R4, RZ ;  /* 0x0000000402008227 */ /* 0x000fe800078e00ff */
[----:B------:R-:W-:Y:S01]  /*53a0*/  IMAD R12, R36, R12, R8 ;  /* 0x0000000c240c7224 */ /* 0x000fe200078e0208 */
[----:B------:R-:W-:Y:S04]  /*53b0*/  @!P0 SHF.R.U32.HI R0, RZ, R5, R0 ;  /* 0x00000005ff008219 */ /* 0x000fe80000011600 */
[----:B------:R-:W-:Y:S04]  /*53c0*/  @!P0 SEL R0, R2, R0, !P2 ;  /* 0x0000000002008207 */ /* 0x000fe80005000000 */
[----:B------:R-:W-:Y:S01]  /*53d0*/  @!P0 IADD3 R13, PT, PT, R13, -R0, RZ ;  /* 0x800000000d0d8210 */ /* 0x000fe20007ffe0ff */
[----:B------:R-:W-:Y:S01]  /*53e0*/  @!P0 IMAD R0, R9, R12, R0 ;  /* 0x0000000c09008224 */ /* 0x000fe200078e0200 */
[----:B------:R-:W-:Y:S01]  /*53f0*/  IADD3 R9, PT, PT, -R8, RZ, RZ ;  /* 0x000000ff08097210 */ /* 0x000fe20007ffe1ff */
[--C-:B------:R-:W-:Y:S02]  /*5400*/  IMAD.MOV R12, RZ, RZ, -R2.reuse ;  /* 0x000000ffff0c7224 */ /* 0x100fe400078e0a02 */
[----:B------:R-:W-:Y:S02]  /*5410*/  @!P0 IMAD R8, R13, R36, R2 ;  /* 0x000000240d088224 */ /* 0x000fe400078e0202 */
[----:B------:R-:W-:Y:S02]  /*5420*/  @!P0 IMAD.MOV.U32 R2, RZ, RZ, R0 ;  /* 0x000000ffff028224 */ /* 0x000fe400078e0000 */
[----:B------:R-:W-:Y:S02]  /*5430*/  IMAD R11, R3, R12, R11 ;  /* 0x0000000c030b7224 */ /* 0x000fe400078e020b */
[----:B------:R-:W-:Y:S02]  /*5440*/  IMAD R10, R6, R9, R10 ;  /* 0x00000009060a7224 */ /* 0x000fe400078e020a */
[----:B------:R-:W-:Y:S02]  /*5450*/  IMAD R11, R2, R3, R11 ;  /* 0x00000003020b7224 */ /* 0x000fe400078e020b */
[----:B------:R-:W-:Y:S02]  /*5460*/  IMAD R10, R8, R6, R10 ;  /* 0x00000006080a7224 */ /* 0x000fe400078e020a */
.L_x_110:
[----:B------:R-:W-:Y:S05]  /*5470*/  BRA.U UP1, `(.L_x_111) ;  /* 0x0000000101107547 */ /* 0x000fea000b800000 */
[----:B------:R-:W-:Y:S04]  /*5480*/  MOV R2, UR6 ;  /* 0x0000000600027c02 */ /* 0x000fe80008000f00 */
[----:B------:R-:W-:Y:S04]  /*5490*/  SHF.L.U32 R2, R2, 0x1f, RZ ;  /* 0x0000001f02027819 */ /* 0x000fe800000006ff */
[----:B------:R-:W2:Y:S02]  /*54a0*/  SYNCS.PHASECHK.TRANS64.TRYWAIT P0, [UR7+0x1c8], R2 ;  /* 0x0001c802ff0075a7 */ /* 0x000ea40008001107 */
[----:B--2---:R-:W-:Y:S05]  /*54b0*/  @!P0 BRA `(.L_x_112) ;  /* 0x0000006800a88947 */ /* 0x004fea0003800000 */
.L_x_111:
[----:B------:R-:W-:Y:S02]  /*54c0*/  R2UR UR26, R22 ;  /* 0x00000000161a72ca */ /* 0x000fe400000e0000 */
[----:B------:R-:W-:Y:S02]  /*54d0*/  R2UR UR27, R23 ;  /* 0x00000000171b72ca */ /* 0x000fe400000e0000 */
[----:B------:R-:W-:Y:S02]  /*54e0*/  ISETP.NE.U32.AND P2, PT, RZ, UR4, PT ;  /* 0x00000004ff007c0c */ /* 0x000fe4000bf45070 */
[----:B------:R-:W-:Y:S02]  /*54f0*/  SHF.L.U32 R22, R29, 0x1f, RZ ;  /* 0x0000001f1d167819 */ /* 0x000fe400000006ff */
[----:B------:R-:W-:Y:S05]  /*5500*/  ISETP.NE.AND.EX P2, PT, RZ, UR5, PT, P2 ;  /* 0x00000005ff007c0c */ /* 0x000fea000bf45320 */
[----:B------:R-:W-:Y:S02]  /*5510*/  USHF.L.U32 UR26, UR26, 0x7, URZ ;  /* 0x000000071a1a7899 */ /* 0x000fe400080006ff */
[----:B------:R-:W-:Y:S01]  /*5520*/  USHF.L.U32 UR27, UR27, 0x6, URZ ;  /* 0x000000061b1b7899 */ /* 0x000fe200080006ff */
[----:B------:R-:W-:Y:S11]  /*5530*/  BRA.U !UP4, `(.L_x_113) ;  /* 0x000000010c347547 */ /* 0x000ff6000b800000 */
[----:B------:R-:W-:Y:S01]  /*5540*/  UPLOP3.LUT UP0, UPT, UPT, UPT, UP3, 0x80, 0x8 ;  /* 0x000000000008789c */ /* 0x000fe20003f0f030 */
[----:B--2---:R-:W-:Y:S02]  /*5550*/  HFMA2 R0, -RZ, RZ, 0, 5.9604644775390625e-08 ;  /* 0x00000001ff007431 */ /* 0x004fe400000001ff */
[----:B------:R-:W-:Y:S03]  /*5560*/  IMAD.MOV.U32 R92, RZ, RZ, 0x1 ;  /* 0x00000001ff5c7424 */ /* 0x000fe600078e00ff */
[----:B------:R-:W-:Y:S05]  /*5570*/  PLOP3.LUT P0, PT, PT, PT, UP0, 0x80, 0x8 ;  /* 0x000000000008781c */ /* 0x000fea0003f0f008 */
[----:B------:R-:W2:Y:S01]  /*5580*/  @UP0 LDCU.64 UR10, c[0x0][0x888] ;  /* 0x00011100ff0a07ac */ /* 0x000ea20008000a00 */
[----:B------:R-:W-:Y:S07]  /*5590*/  @UP0 UIMAD UR8, UR36, UR4, URZ ;  /* 0x00000004240802a4 */ /* 0x000fee000f8e02ff */
[----:B------:R-:W-:Y:S01]  /*55a0*/  @!P0 PRMT R92, R0, 0x7610, R92 ;  /* 0x00007610005c8816 */ /* 0x000fe2000000005c */
[----:B--2---:R-:W-:Y:S03]  /*55b0*/  @UP0 UIMAD.WIDE UR10, UR8, 0x4, UR10 ;  /* 0x00000004080a08a5 */ /* 0x004fe6000f8e020a */
[----:B------:R-:W2:Y:S03]  /*55c0*/  @!UP0 LDCU UR8, c[0x0][0x880] ;  /* 0x00011000ff0887ac */ /* 0x000ea60008000800 */
[----:B------:R-:W-:Y:S01]  /*55d0*/  IMAD.U32 R8, RZ, RZ, UR10 ;  /* 0x0000000aff087e24 */ /* 0x000fe2000f8e00ff */
[----:B------:R-:W-:Y:S05]  /*55e0*/  MOV R9, UR11 ;  /* 0x0000000b00097c02 */ /* 0x000fea0008000f00 */
[----:B-----5:R4:W5:Y:S02]  /*55f0*/  @P0 LDG.E R63, desc[UR38][R8.64] ;  /* 0x00000026083f0981 */ /* 0x020964000c1e1900 */
[----:B--2-4-:R-:W-:Y:S07]  /*5600*/  @!P0 IMAD.U32 R63, RZ, RZ, UR8 ;  /* 0x00000008ff3f8e24 */ /* 0x014fee000f8e00ff */
.L_x_113:
[----:B-----5:R-:W-:Y:S01]  /*5610*/  @!P2 FSETP.EQ.AND P0, PT, R63, RZ, PT ;  /* 0x000000ff3f00a20b */ /* 0x020fe20003f02000 */
[----:B------:R-:W-:Y:S01]  /*5620*/  @!UPT UIADD3 URZ, UPT, UPT, URZ, URZ, URZ ;  /* 0x000000fffffff290 */ /* 0x000fe2000fffe0ff */
[----:B------:R-:W-:Y:S11]  /*5630*/  @!P2 BRA `(.L_x_114) ;  /* 0x000000000014a947 */ /* 0x000ff60003800000 */
[----:B------:R-:W-:Y:S02]  /*5640*/  LOP3.LUT P2, RZ, R92, 0xff, RZ, 0xc0, !PT ;  /* 0x000000ff5cff7812 */ /* 0x000fe4000784c0ff */
[----:B------:R-:W-:Y:S04]  /*5650*/  PLOP3.LUT P0, PT, PT, PT, UP0, 0x80, 0x8 ;  /* 0x000000000008781c */ /* 0x000fe80003f0f008 */
[----:B------:R-:W-:Y:S07]  /*5660*/  PLOP3.LUT P0, PT, P0, PT, PT, 0x8, 0x80 ;  /* 0x000000000080781c */ /* 0x000fee000070e170 */
[----:B------:R-:W-:Y:S11]  /*5670*/  @P2 FSETP.EQ.AND P0, PT, R63, RZ, PT ;  /* 0x000000ff3f00220b */ /* 0x000ff60003f02000 */
[----:B------:R-:W-:Y:S02]  /*5680*/  @!UPT UIADD3 URZ, UPT, UPT, URZ, URZ, URZ ;  /* 0x000000fffffff290 */ /* 0x000fe4000fffe0ff */
.L_x_114:
[----:B------:R-:W4:Y:S01]  /*5690*/  SYNCS.PHASECHK.TRANS64.TRYWAIT P2, [UR7+0x1b0], R22 ;  /* 0x0001b016ff0075a7 */ /* 0x000f220008041107 */
[----:B------:R-:W-:Y:S04]  /*56a0*/  ELECT P4, URZ, PT ;  /* 0x0000000000ff782f */ /* 0x000fe80003880000 */
[----:B------:R-:W-:Y:S11]  /*56b0*/  PLOP3.LUT P4, PT, P0, P4, PT, 0xf2, 0x2f ;  /* 0x00000000002f781c */ /* 0x000ff60000789e72 */
[----:B------:R-:W-:Y:S02]  /*56c0*/  @!UPT UIADD3 URZ, UPT, UPT, URZ, URZ, URZ ;  /* 0x000000fffffff290 */ /* 0x000fe4000fffe0ff */
[----:B-1----:R-:W-:Y:S05]  /*56d0*/  @!P4 IADD3 R8, P0, PT, R30, 0x580, RZ ;  /* 0x000005801e08c810 */ /* 0x002fea0007f1e0ff */
[----:B--2---:R-:W-:Y:S01]  /*56e0*/  @!P4 IMAD.X R2, RZ, RZ, R31, P0 ;  /* 0x000000ffff02c224 */ /* 0x004fe200000e061f */
[----:B----4-:R-:W-:Y:S07]  /*56f0*/  @!P2 BRA `(.L_x_115) ;  /* 0x000000680030a947 */ /* 0x010fee0003800000 */
.L_x_320:
[----:B------:R-:W2:Y:S01]  /*5700*/  LDC.64 R12, c[0x0][0xb18] ;  /* 0x0002c600ff0c7b82 */ /* 0x000ea20000000a00 */
[----:B------:R-:W-:Y:S01]  /*5710*/  @!P4 R2UR UR8, R2 ;  /* 0x000000000208c2ca */ /* 0x000fe200000e0000 */
[----:B------:R-:W-:Y:S01]  /*5720*/  VOTEU.ALL UP1, P4 ;  /* 0x0000000000ff7886 */ /* 0x000fe20002020000 */
[----:B------:R-:W-:Y:S01]  /*5730*/  @!P4 R2UR UR9, R8 ;  /* 0x000000000809c2ca */ /* 0x000fe200000e0000 */
[----:B------:R-:W-:Y:S01]  /*5740*/  VOTEU.ALL UP2, P4 ;  /* 0x0000000000ff7886 */ /* 0x000fe20002040000 */
[----:B------:R-:W-:Y:S03]  /*5750*/  UMOV UR16, 0x0 ;  /* 0x0000000000107882 */ /* 0x000fe60000000000 */
[----:B------:R-:W4:Y:S01]  /*5760*/  @!P1 LDC R2, c[0x0][0xb0c] ;  /* 0x0002c300ff029b82 */ /* 0x000f220000000800 */
[----:B------:R-:W-:Y:S01]  /*5770*/  @!UP1 UIADD3 UR24, UPT, UPT, UR7, 0x300, URZ ;  /* 0x0000030007189890 */ /* 0x000fe2000fffe0ff */
[----:B-1----:R-:W-:Y:S01]  /*5780*/  @!P4 IMAD.MOV.U32 R0, RZ, RZ, 0x1000 ;  /* 0x00001000ff00c424 */ /* 0x002fe200078e00ff */
[----:B------:R-:W-:Y:S01]  /*5790*/  UMOV UR17, 0x10000000 ;  /* 0x1000000000117882 */ /* 0x000fe20000000000 */
[----:B------:R-:W-:Y:S01]  /*57a0*/  UMOV UR28, UR36 ;  /* 0x00000024001c7c82 */ /* 0x000fe20008000000 */
[----:B------:R-:W-:Y:S01]  /*57b0*/  @!UP1 UIADD3 UR10, UPT, UPT, UR26, 0x40, URZ ;  /* 0x000000401a0a9890 */ /* 0x000fe2000fffe0ff */
[----:B------:R-:W-:Y:S01]  /*57c0*/  @P3 SHF.R.U32.HI R26, RZ, 0x10, R17 ;  /* 0x00000010ff1a3819 */ /* 0x000fe20000011611 */
[----:B------:R-:W-:Y:S01]  /*57d0*/  UMOV UR11, UR27 ;  /* 0x0000001b000b7c82 */ /* 0x000fe20008000000 */
[----:B------:R-:W-:Y:S01]  /*57e0*/  IMAD.U32 R9, RZ, RZ, UR8 ;  /* 0x00000008ff097e24 */ /* 0x000fe2000f8e00ff */
[----:B------:R-:W-:Y:S01]  /*57f0*/  @!UP1 UIADD3 UR8, UPT, UPT, UR7, 0xb00, URZ ;  /* 0x00000b0007089890 */ /* 0x000fe2000fffe0ff */
[----:B------:R-:W-:Y:S01]  /*5800*/  IMAD.U32 R8, RZ, RZ, UR9 ;  /* 0x00000009ff087e24 */ /* 0x000fe2000f8e00ff */
[----:B------:R-:W-:Y:S01]  /*5810*/  VOTEU.ALL UP1, P4 ;  /* 0x0000000000ff7886 */ /* 0x000fe20002020000 */
[----:B------:R-:W-:Y:S01]  /*5820*/  UMOV UR9, UR25 ;  /* 0x0000001900097c82 */ /* 0x000fe20008000000 */
[----:B------:R-:W-:Y:S01]  /*5830*/  @!P4 R2UR UR19, R9 ;  /* 0x000000000913c2ca */ /* 0x000fe200000e0000 */
[----:B------:R-:W-:Y:S01]  /*5840*/  UMOV UR12, UR36 ;  /* 0x00000024000c7c82 */ /* 0x000fe20008000000 */
[----:B------:R-:W-:Y:S01]  /*5850*/  @!P4 R2UR UR18, R8 ;  /* 0x000000000812c2ca */ /* 0x000fe200000e0000 */
[----:B------:R-:W-:Y:S01]  /*5860*/  UPRMT UR14, UR37, 0x654, UR25 ;  /* 0x00000654250e7896 */ /* 0x000fe20008000019 */
[----:B------:R-:W1:Y:S01]  /*5870*/  LDC.64 R8, c[0x0][0xb10] ;  /* 0x0002c400ff087b82 */ /* 0x000e620000000a00 */
[----:B------:R-:W-:Y:S10]  /*5880*/  VIADD R28, R28, 0x1 ;  /* 0x000000011c1c7836 */ /* 0x000ff40000000000 */
[----:B------:R1:W-:Y:S01]  /*5890*/  @!UP2 UTMALDG.3D [UR24], [UR18], desc[UR16] ;  /* 0x000010181200a5b4 */ /* 0x0003e20008011000 */
[----:B------:R1:W-:Y:S01]  /*58a0*/  @!UP1 UTMALDG.3D [UR8], [UR18], desc[UR16] ;  /* 0x00001008120095b4 */ /* 0x0003e20008011000 */
[----:B------:R5:W-:Y:S01]  /*58b0*/  @!P4 SYNCS.ARRIVE.TRANS64.RED.A0TR RZ, [UR7+0x1a0], R0 ;  /* 0x0001a000ffffc9a7 */ /* 0x000be20008300407 */
[C---:B-1----:R-:W-:Y:S01]  /*58c0*/  @!P1 IMAD.HI.U32 R8, R11.reuse, R8, RZ ;  /* 0x000000080b089227 */ /* 0x042fe200078e00ff */
[----:B--2---:R-:W-:Y:S02]  /*58d0*/  @!P1 ISETP.NE.AND P0, PT, R12, 0x1, PT ;  /* 0x000000010c00980c */ /* 0x004fe40003f05270 */
[----:B----4-:R-:W-:Y:S01]  /*58e0*/  @!P1 ISETP.NE.AND P2, PT, R2, 0x1, PT ;  /* 0x000000010200980c */ /* 0x010fe20003f45270 */
[C---:B------:R-:W-:Y:S01]  /*58f0*/  @!P1 IMAD.HI.U32 R13, R10.reuse, R13, RZ ;  /* 0x0000000d0a0d9227 */ /* 0x040fe200078e00ff */
[----:B------:R-:W-:Y:S04]  /*5900*/  @!P1 SHF.R.U32.HI R8, RZ, R9, R8 ;  /* 0x00000009ff089219 */ /* 0x000fe80000011608 */
[----:B------:R-:W-:Y:S01]  /*5910*/  @!P1 SEL R8, R11, R8, !P2 ;  /* 0x000000080b089207 */ /* 0x000fe20005000000 */
[----:B------:R-:W-:Y:S01]  /*5920*/  SYNCS.ARRIVE.TRANS64.RED.A1T0 RZ, [UR14], RZ ;  /* 0x000000ffffff79a7 */ /* 0x000fe2000810040e */
[----:B------:R-:W1:Y:S01]  /*5930*/  SYNCS.PHASECHK.TRANS64.TRYWAIT P5, [UR7+0x1b8], R22 ;  /* 0x0001b816ff0075a7 */ /* 0x000e6200080a1107 */
[----:B-----5:R-:W2:Y:S02]  /*5940*/  @!P1 LDC R0, c[0x0][0xb20] ;  /* 0x0002c800ff009b82 */ /* 0x020ea40000000800 */
[----:B--2---:R-:W-:Y:S04]  /*5950*/  @!P1 SHF.R.U32.HI R0, RZ, R0, R13 ;  /* 0x00000000ff009219 */ /* 0x004fe8000001160d */
[----:B------:R-:W-:Y:S05]  /*5960*/  @!P1 SEL R9, R10, R0, !P0 ;  /* 0x000000000a099207 */ /* 0x000fea0004000000 */
[----:B------:R-:W-:Y:S02]  /*5970*/  @!P1 IMAD.IADD R0, R9, 0x1, -R8 ;  /* 0x0000000109009824 */ /* 0x000fe400078e0a08 */
[----:B------:R-:W-:Y:S02]  /*5980*/  @!P1 IMAD.IADD R8, R8, 0x1, -R9 ;  /* 0x0000000108089824 */ /* 0x000fe400078e0a09 */
[----:B------:R-:W-:Y:S02]  /*5990*/  @!P1 IMAD R11, R0, R2, R11 ;  /* 0x00000002000b9224 */ /* 0x000fe400078e020b */
[----:B------:R-:W-:Y:S01]  /*59a0*/  @!P1 IMAD R10, R8, R12, R10 ;  /* 0x0000000c080a9224 */ /* 0x000fe200078e020a */
[----:B-1----:R-:W-:Y:S06]  /*59b0*/  @!P5 BRA `(.L_x_116) ;  /* 0x000000640098d947 */ /* 0x002fec0003800000 */
.L_x_322:
[----:B------:R-:W-:Y:S01]  /*59c0*/  @!P4 IADD3 R2, P0, PT, R30, 0x580, RZ ;  /* 0x000005801e02c810 */ /* 0x000fe20007f1e0ff */
[----:B------:R-:W-:Y:S01]  /*59d0*/  VOTEU.ALL UP1, P4 ;  /* 0x0000000000ff7886 */ /* 0x000fe20002020000 */
[----:B------:R-:W-:Y:S01]  /*59e0*/  VOTEU.ALL UP2, P4 ;  /* 0x0000000000ff7886 */ /* 0x000fe20002040000 */
[----:B------:R-:W-:Y:S01]  /*59f0*/  UMOV UR14, 0x0 ;  /* 0x00000000000e7882 */ /* 0x000fe20000000000 */
[----:B------:R-:W-:Y:S01]  /*5a00*/  @!P4 R2UR UR9, R2 ;  /* 0x000000000209c2ca */ /* 0x000fe200000e0000 */
[----:B-1----:R-:W-:Y:S01]  /*5a10*/  @!P4 IMAD.X R0, RZ, RZ, R31, P0 ;  /* 0x000000ffff00c224 */ /* 0x002fe200000e061f */
[----:B------:R-:W-:Y:S01]  /*5a20*/  @!UP1 UIADD3 UR17, UPT, UPT, UR7, 0x1a8, URZ ;  /* 0x000001a807119890 */ /* 0x000fe2000fffe0ff */
[----:B------:R-:W-:Y:S01]  /*5a30*/  ISETP.NE.AND P0, PT, R28, 0x2, PT ;  /* 0x000000021c00780c */ /* 0x000fe20003f05270 */
[----:B------:R-:W-:Y:S01]  /*5a40*/  @!UP1 UIADD3 UR18, UPT, UPT, UR26, 0x20, URZ ;  /* 0x000000201a129890 */ /* 0x000fe2000fffe0ff */
[----:B------:R-:W-:Y:S01]  /*5a50*/  LOP3.LUT R29, R29, 0x1, RZ, 0x3c, !PT ;  /* 0x000000011d1d7812 */ /* 0x000fe200078e3cff */
[----:B------:R-:W-:Y:S01]  /*5a60*/  @!UP1 UIADD3 UR16, UPT, UPT, UR7, 0x1300, URZ ;  /* 0x0000130007109890 */ /* 0x000fe2000fffe0ff */
[----:B------:R-:W-:Y:S01]  /*5a70*/  @!P4 R2UR UR8, R0 ;  /* 0x000000000008c2ca */ /* 0x000fe200000e0000 */
[----:B------:R-:W-:Y:S01]  /*5a80*/  UMOV UR15, 0x10000000 ;  /* 0x10000000000f7882 */ /* 0x000fe20000000000 */
[----:B------:R-:W-:Y:S01]  /*5a90*/  UMOV UR19, UR27 ;  /* 0x0000001b00137c82 */ /* 0x000fe20008000000 */
[----:B------:R-:W-:Y:S01]  /*5aa0*/  UMOV UR20, UR36 ;  /* 0x0000002400147c82 */ /* 0x000fe20008000000 */
[----:B------:R-:W-:Y:S01]  /*5ab0*/  @!UP1 UIADD3 UR10, UPT, UPT, UR26, 0x60, URZ ;  /* 0x000000601a0a9890 */ /* 0x000fe2000fffe0ff */
[----:B------:R-:W-:Y:S01]  /*5ac0*/  SEL R0, RZ, 0x1, P0 ;  /* 0x00000001ff007807 */ /* 0x000fe20000000000 */
[----:B------:R-:W-:Y:S01]  /*5ad0*/  IMAD.U32 R8, RZ, RZ, UR9 ;  /* 0x00000009ff087e24 */ /* 0x000fe2000f8e00ff */
[----:B------:R-:W-:Y:S01]  /*5ae0*/  UMOV UR11, UR27 ;  /* 0x0000001b000b7c82 */ /* 0x000fe20008000000 */
[----:B------:R-:W-:Y:S01]  /*5af0*/  UMOV UR12, UR36 ;  /* 0x00000024000c7c82 */ /* 0x000fe20008000000 */
[----:B------:R-:W-:Y:S01]  /*5b00*/  UMOV UR9, UR17 ;  /* 0x0000001100097c82 */ /* 0x000fe20008000000 */
[----:B------:R-:W-:Y:S01]  /*5b10*/  @P3 R2UR UR36, R26 ;  /* 0x000000001a2432ca */ /* 0x000fe200000e0000 */
[----:B------:R-:W-:Y:S01]  /*5b20*/  IMAD.IADD R22, R10, 0x1, R82 ;  /* 0x000000010a167824 */ /* 0x000fe200078e0252 */
[----:B------:R-:W-:Y:S01]  /*5b30*/  @!P4 R2UR UR22, R8 ;  /* 0x000000000816c2ca */ /* 0x000fe200000e0000 */
[----:B------:R-:W-:Y:S01]  /*5b40*/  IMAD.U32 R9, RZ, RZ, UR8 ;  /* 0x00000008ff097e24 */ /* 0x000fe2000f8e00ff */
[----:B------:R-:W-:Y:S01]  /*5b50*/  @!UP1 UIADD3 UR8, UPT, UPT, UR7, 0x1b00, URZ ;  /* 0x00001b0007089890 */ /* 0x000fe2000fffe0ff */
[----:B------:R-:W-:Y:S01]  /*5b60*/  LOP3.LUT R27, R27, R0, RZ, 0x3c, !PT ;  /* 0x000000001b1b7212 */ /* 0x000fe200078e3cff */
[----:B------:R-:W-:Y:S01]  /*5b70*/  VOTEU.ALL UP1, P4 ;  /* 0x0000000000ff7886 */ /* 0x000fe20002020000 */
[----:B------:R-:W-:Y:S01]  /*5b80*/  IMAD.IADD R23, R11, 0x1, R83 ;  /* 0x000000010b177824 */ /* 0x000fe200078e0253 */
[----:B------:R-:W-:Y:S02]  /*5b90*/  @!P4 R2UR UR23, R9 ;  /* 0x000000000917c2ca */ /* 0x000fe400000e0000 */
[----:B------:R-:W-:Y:S11]  /*5ba0*/  SEL R28, R28, RZ, P0 ;  /* 0x000000ff1c1c7207 */ /* 0x000ff60000000000 */
[----:B------:R2:W-:Y:S01]  /*5bb0*/  @!UP2 UTMALDG.3D [UR16], [UR22], desc[UR14] ;  /* 0x00000e101600a5b4 */ /* 0x0005e20008011000 */
[----:B------:R2:W-:Y:S01]  /*5bc0*/  @!UP1 UTMALDG.3D [UR8], [UR22], desc[UR14] ;  /* 0x00000e08160095b4 */ /* 0x0005e20008011000 */
[----:B------:R2:W-:Y:S01]  /*5bd0*/  @!P4 SYNCS.ARRIVE.TRANS64.RED.A0TR RZ, [UR7+0x1a8], R25 ;  /* 0x0001a819ffffc9a7 */ /* 0x0005e20008300407 */
[----:B------:R-:W-:Y:S01]  /*5be0*/  UPLOP3.LUT UP1, UPT, UPT, UPT, UPT, 0x80, 0x8 ;  /* 0x000000000008789c */ /* 0x000fe20003f2f070 */
[----:B------:R-:W-:Y:S01]  /*5bf0*/  SYNCS.ARRIVE.TRANS64.RED.A1T0 RZ, [UR13], RZ ;  /* 0x000000ffffff79a7 */ /* 0x000fe2000810040d */
[----:B------:R-:W-:Y:S09]  /*5c00*/  @P3 BRA `(.L_x_117) ;  /* 0xfffffff400203947 */ /* 0x000ff2000383ffff */
[----:B------:R-:W-:-:S04]  /*5c10*/  SHF.L.U32 R2, R29, 0x1f, RZ ;  /* 0x0000001f1d027819 */ /* 0x000fc800000006ff */
[----:B------:R-:W1:Y:S02]  /*5c20*/  SYNCS.PHASECHK.TRANS64.TRYWAIT P0, [UR7+0x1b0], R2 ;  /* 0x0001b002ff0075a7 */ /* 0x000e640008001107 */
[----:B-1----:R-:W-:Y:S05]  /*5c30*/  @!P0 BRA `(.L_x_118) ;  /* 0x0000006400108947 */ /* 0x002fea0003800000 */
.L_x_324:
[----:B-1----:R-:W-:-:S07]  /*5c40*/  MOV R0, UR7 ;  /* 0x0000000700007c02 */ /* 0x002fce0008000f00 */
.L_x_119:
[----:B-1----:R-:W-:-:S04]  /*5c50*/  SHF.L.U32 R2, R29, 0x1f, RZ ;  /* 0x0000001f1d027819 */ /* 0x002fc800000006ff */
[----:B------:R1:W4:Y:S03]  /*5c60*/  SYNCS.PHASECHK.TRANS64.TRYWAIT P0, [R0+URZ+0x1b8], R2 ;  /* 0x0001b802000075a7 */ /* 0x00032600080011ff */
[----:B----4-:R-:W-:Y:S05]  /*5c70*/  @!P0 NANOSLEEP.SYNCS 0x989680 ;  /* 0x009896800000895d */ /* 0x010fea0003900000 */
[----:B------:R-:W4:Y:S02]  /*5c80*/  @!P0 SYNCS.PHASECHK.TRANS64 P0, [R0+URZ+0x1b8], R2 ;  /* 0x0001b802000085a7 */ /* 0x000f2400080010ff */
[----:B--2-4-:R-:W-:Y:S05]  /*5c90*/  @P0 EXIT ;  /* 0x000000000000094d */ /* 0x014fea0003800000 */
[----:B------:R-:W-:Y:S05]  /*5ca0*/  BRA `(.L_x_119) ;  /* 0xfffffffc00e87947 */ /* 0x000fea000383ffff */
.L_x_108:
[----:B------:R-:W-:-:S06]  /*5cb0*/  UISETP.GE.AND UP1, UPT, UR10, 0x4, UPT ;  /* 0x000000040a00788c */ /* 0x000fcc000bf26270 */
[----:B------:R-:W-:-:S13]  /*5cc0*/  PLOP3.LUT P0, PT, PT, PT, UP1, 0x80, 0x8 ;  /* 0x000000000008781c */ /* 0x000fda0003f0f018 */
[----:B------:R-:W-:Y:S05]  /*5cd0*/  @!P0 EXIT ;  /* 0x000000000000894d */ /* 0x000fea0003800000 */
[----:B------:R-:W-:Y:S01]  /*5ce0*/  BAR.SYNC.DEFER_BLOCKING 0x6, 0xa0 ;  /* 0x0182800000007b1d */ /* 0x000fe20000010000 */
[C---:B------:R-:W-:Y:S01]  /*5cf0*/  IMAD.SHL.U32 R109, R110.reuse, 0x20, RZ ;  /* 0x000000206e6d7824 */ /* 0x040fe200078e00ff */
[----:B------:R-:W-:Y:S01]  /*5d00*/  CS2R R106, SRZ ;  /* 0x00000000006a7805 */ /* 0x000fe2000001ff00 */
[C---:B------:R-:W-:Y:S01]  /*5d10*/  IMAD.SHL.U32 R6, R111.reuse, 0x200000, RZ ;  /* 0x002000006f067824 */ /* 0x040fe200078e00ff */
[----:B------:R-:W-:Y:S01]  /*5d20*/  CS2R R104, SRZ ;  /* 0x0000000000687805 */ /* 0x000fe2000001ff00 */
[C---:B------:R-:W-:Y:S01]  /*5d30*/  IMAD.U32 R5, R110.reuse, 0x10000, RZ ;  /* 0x000100006e057824 */ /* 0x040fe200078e00ff */
[----:B------:R-:W-:Y:S02]  /*5d40*/  UMOV UR41, 0x400 ;  /* 0x0000040000297882 */ /* 0x000fe40000000000 */
[----:B------:R-:W1:Y:S01]  /*5d50*/  LDC R97, c[0x0][0x370] ;  /* 0x0000dc00ff617b82 */ /* 0x000e620000000800 */
[----:B------:R-:W-:Y:S01]  /*5d60*/  ULEA UR41, UR37, UR41, 0x18 ;  /* 0x0000002925297291 */ /* 0x000fe2000f8ec0ff */
[----:B------:R-:W-:Y:S01]  /*5d70*/  IMAD.SHL.U32 R2, R110, 0x4, RZ ;  /* 0x000000046e027824 */ /* 0x000fe200078e00ff */
[----:B------:R-:W-:Y:S01]  /*5d80*/  LOP3.LUT R6, R6, 0x200000, RZ, 0xc0, !PT ;  /* 0x0020000006067812 */ /* 0x000fe200078ec0ff */
[----:B------:R-:W-:Y:S01]  /*5d90*/  IMAD.SHL.U32 R3, R111, 0x400, RZ ;  /* 0x000004006f037824 */ /* 0x000fe200078e00ff */
[C---:B------:R-:W-:Y:S01]  /*5da0*/  LOP3.LUT R4, R109.reuse, 0x80, RZ, 0xc0, !PT ;  /* 0x000000806d047812 */ /* 0x040fe200078ec0ff */
[----:B------:R-:W-:Y:S01]  /*5db0*/  IMAD.MOV.U32 R39, RZ, RZ, RZ ;  /* 0x000000ffff277224 */ /* 0x000fe200078e00ff */
[----:B------:R-:W-:Y:S01]  /*5dc0*/  LOP3.LUT R0, R109, 0xb60, RZ, 0xc0, !PT ;  /* 0x00000b606d007812 */ /* 0x000fe200078ec0ff */
[----:B------:R-:W2:Y:S01]  /*5dd0*/  LDC R96, c[0x0][0x374] ;  /* 0x0000dd00ff607b82 */ /* 0x000ea20000000800 */
[----:B------:R-:W-:Y:S01]  /*5de0*/  LOP3.LUT R2, R4, 0x10, R2, 0xf8, !PT ;  /* 0x0000001004027812 */ /* 0x000fe200078ef802 */
[----:B------:R-:W-:Y:S01]  /*5df0*/  IMAD.MOV.U32 R95, RZ, RZ, RZ ;  /* 0x000000ffff5f7224 */ /* 0x000fe200078e00ff */
[----:B------:R-:W-:Y:S01]  /*5e00*/  LOP3.LUT R0, R0, 0x400, R3, 0xf8, !PT ;  /* 0x0000040000007812 */ /* 0x000fe200078ef803 */
[----:B------:R-:W3:Y:S01]  /*5e10*/  LDCU.64 UR46, c[0x0][0x348] ;  /* 0x00006900ff2e77ac */ /* 0x000ee20008000a00 */
[----:B------:R-:W-:-:S02]  /*5e20*/  LOP3.LUT R5, R6, 0x400000, R5, 0xf8, !PT ;  /* 0x0040000006057812 */ /* 0x000fc400078ef805 */
[----:B------:R-:W-:Y:S01]  /*5e30*/  LOP3.LUT P0, RZ, R109, 0x80, RZ, 0xc0, !PT ;  /* 0x000000806dff7812 */ /* 0x000fe2000780c0ff */
[----:B------:R-:W-:Y:S01]  /*5e40*/  UIADD3 UR40, UPT, UPT, UR41, 0x300, URZ ;  /* 0x0000030029287890 */ /* 0x000fe2000fffe0ff */
[----:B------:R-:W4:Y:S01]  /*5e50*/  LDS R40, [UR41+0x280] ;  /* 0x00028029ff287984 */ /* 0x000f220008000800 */
[----:B------:R-:W-:Y:S01]  /*5e60*/  LOP3.LUT R108, R0, R2, RZ, 0xfc, !PT ;  /* 0x00000002006c7212 */ /* 0x000fe200078efcff */
[----:B------:R-:W-:Y:S01]  /*5e70*/  UIADD3 UR43, UPT, UPT, UR41, 0x2300, URZ ;  /* 0x00002300292b7890 */ /* 0x000fe2000fffe0ff */
[----:B------:R-:W-:Y:S01]  /*5e80*/  P2R R0, PR, RZ, 0x1 ;  /* 0x00000001ff007803 */ /* 0x000fe20000000000 */
[----:B------:R-:W-:Y:S01]  /*5e90*/  UMOV UR42, URZ ;  /* 0x000000ff002a7c82 */ /* 0x000fe20008000000 */
[----:B------:R-:W-:Y:S01]  /*5ea0*/  LOP3.LUT R110, R110, 0x60, RZ, 0xc0, !PT ;  /* 0x000000606e6e7812 */ /* 0x000fe200078ec0ff */
[----:B-1234-:R-:W-:-:S08]  /*5eb0*/  IMAD.IADD R40, R40, 0x1, R5 ;  /* 0x0000000128287824 */ /* 0x01efd000078e0205 */
.L_x_242:
[C---:B------:R-:W-:Y:S02]  /*5ec0*/  LEA R0, R95.reuse, UR41, 0x3 ;  /* 0x000000295f007c11 */ /* 0x040fe4000f8e18ff */
[----:B------:R-:W-:Y:S02]  /*5ed0*/  SHF.L.U32 R2, R106, 0x1f, RZ ;  /* 0x0000001f6a027819 */ /* 0x000fe400000006ff */
[----:B------:R-:W-:Y:S02]  /*5ee0*/  LEA R8, R95, UR41, 0x4 ;  /* 0x000000295f087c11 */ /* 0x000fe4000f8e20ff */
[----:B------:R-:W1:Y:S02]  /*5ef0*/  SYNCS.PHASECHK.TRANS64.TRYWAIT P0, [R0+URZ+0x1d0], R2 ;  /* 0x0001d002000075a7 */ /* 0x000e6400080011ff */
[----:B-1----:R-:W-:Y:S05]  /*5f00*/  @!P0 BRA `(.L_x_120) ;  /* 0x0000006000748947 */ /* 0x002fea0003800000 */
.L_x_325:
        /* <DEDUP_REMOVED lines=11> */
[----:B--2---:R-:W-:-:S04]  /*5fc0*/  LOP3.LUT P3, RZ, R10, 0x1, RZ, 0xc0, !PT ;  /* 0x000000010aff7812 */ /* 0x004fc8000786c0ff */
[----:B------:R-:W-:-:S09]  /*5fd0*/  P2R R113, PR, RZ, 0x8 ;  /* 0x00000008ff717803 */ /* 0x000fd20000000000 */
[----:B------:R-:W-:Y:S02]  /*5fe0*/  @P3 MOV R102, R8 ;  /* 0x0000000800663202 */ /* 0x000fe40000000f00 */
[----:B------:R-:W-:Y:S01]  /*5ff0*/  @P3 LOP3.LUT R101, R9, 0xffff, RZ, 0xc0, !PT ;  /* 0x0000ffff09653812 */ /* 0x000fe200078ec0ff */
[----:B-1----:R-:W-:Y:S06]  /*6000*/  @!P0 BRA `(.L_x_121) ;  /* 0x0000000000b88947 */ /* 0x002fec0003800000 */
[----:B------:R-:W1:Y:S01]  /*6010*/  LDC.64 R4, c[0x0][0xb18] ;  /* 0x0002c600ff047b82 */ /* 0x000e620000000a00 */
[----:B------:R-:W-:-:S07]  /*6020*/  ISETP.NE.AND P0, PT, R36, 0x1, PT ;  /* 0x000000012400780c */ /* 0x000fce0003f05270 */
[----:B------:R-:W2:Y:S08]  /*6030*/  LDC.64 R6, c[0x0][0xb10] ;  /* 0x0002c400ff067b82 */ /* 0x000eb00000000a00 */
[----:B------:R-:W3:Y:S08]  /*6040*/  LDC R0, c[0x0][0xb20] ;  /* 0x0002c800ff007b82 */ /* 0x000ef00000000800 */
[----:B------:R-:W4:Y:S01]  /*6050*/  LDC R12, c[0x0][0xb0c] ;  /* 0x0002c300ff0c7b82 */ /* 0x000f220000000800 */
[----:B-1----:R-:W-:Y:S01]  /*6060*/  IMAD.HI.U32 R14, R96, R5, RZ ;  /* 0x00000005600e7227 */ /* 0x002fe200078e00ff */
[----:B------:R-:W-:-:S03]  /*6070*/  ISETP.NE.AND P1, PT, R4, 0x1, PT ;  /* 0x000000010400780c */ /* 0x000fc60003f25270 */
[----:B------:R-:W-:-:S03]  /*6080*/  IMAD.HI.U32 R5, R101, R5, RZ ;  /* 0x0000000565057227 */ /* 0x000fc600078e00ff */
[----:B------:R-:W1:Y:S01]  /*6090*/  LDC.64 R2, c[0x0][0xb28] ;  /* 0x0002ca00ff027b82 */ /* 0x000e620000000a00 */
[----:B--2---:R-:W-:-:S04]  /*60a0*/  IMAD.HI.U32 R15, R97, R6, RZ ;  /* 0x00000006610f7227 */ /* 0x004fc800078e00ff */
[----:B------:R-:W-:Y:S01]  /*60b0*/  IMAD.HI.U32 R16, R102, R6, RZ ;  /* 0x0000000666107227 */ /* 0x000fe200078e00ff */
[-C--:B------:R-:W-:Y:S02]  /*60c0*/  SHF.R.U32.HI R15, RZ, R7.reuse, R15 ;  /* 0x00000007ff0f7219 */ /* 0x080fe4000001160f */
[-C--:B---3--:R-:W-:Y:S02]  /*60d0*/  SHF.R.U32.HI R14, RZ, R0.reuse, R14 ;  /* 0x00000000ff0e7219 */ /* 0x088fe4000001160e */
[----:B------:R-:W-:Y:S02]  /*60e0*/  SHF.R.U32.HI R5, RZ, R0, R5 ;  /* 0x00000000ff057219 */ /* 0x000fe40000011605 */
[----:B------:R-:W-:Y:S02]  /*60f0*/  SEL R14, R96, R14, !P1 ;  /* 0x0000000e600e7207 */ /* 0x000fe40004800000 */
[----:B------:R-:W-:Y:S02]  /*6100*/  SHF.R.U32.HI R16, RZ, R7, R16 ;  /* 0x00000007ff107219 */ /* 0x000fe40000011610 */
[----:B----4-:R-:W-:-:S02]  /*6110*/  ISETP.NE.AND P2, PT, R12, 0x1, PT ;  /* 0x000000010c00780c */ /* 0x010fc40003f45270 */
[----:B------:R-:W-:Y:S02]  /*6120*/  SEL R5, R101, R5, !P1 ;  /* 0x0000000565057207 */ /* 0x000fe40004800000 */
[----:B------:R-:W-:Y:S02]  /*6130*/  SEL R15, R97, R15, !P2 ;  /* 0x0000000f610f7207 */ /* 0x000fe40005000000 */
[----:B------:R-:W-:Y:S01]  /*6140*/  SEL R16, R102, R16, !P2 ;  /* 0x0000001066107207 */ /* 0x000fe20005000000 */
[----:B-1----:R-:W-:-:S04]  /*6150*/  IMAD.HI.U32 R13, R14, R2, RZ ;  /* 0x000000020e0d7227 */ /* 0x002fc800078e00ff */
        /* <DEDUP_REMOVED lines=25> */
.L_x_121:
[----:B------:R-:W1:Y:S02]  /*62f0*/  LDCU UR4, c[0x0][0xb30] ;  /* 0x00016600ff0477ac */ /* 0x000e640008000800 */
[----:B-1----:R-:W-:-:S09]  /*6300*/  UISETP.NE.AND UP0, UPT, UR4, 0x1, UPT ;  /* 0x000000010400788c */ /* 0x002fd2000bf05270 */
        /* <DEDUP_REMOVED lines=17> */
.L_x_122:
[----:B------:R-:W-:Y:S01]  /*6420*/  ULOP3.LUT UP0, URZ, UR40, 0x90, URZ, 0xc0, !UPT ;  /* 0x0000009028ff7892 */ /* 0x000fe2000f80c0ff */
[----:B------:R-:W-:Y:S02]  /*6430*/  IADD3 R95, PT, PT, R95, 0x1, RZ ;  /* 0x000000015f5f7810 */ /* 0x000fe40007ffe0ff */
[----:B------:R-:W-:-:S06]  /*6440*/  @P3 SHF.R.U32.HI R103, RZ, 0x10, R9 ;  /* 0x00000010ff673819 */ /* 0x000fcc0000011609 */
[----:B------:R-:W-:Y:S05]  /*6450*/  BRA.U !UP0, `(.L_x_123) ;  /* 0x0000000108407547 */ /* 0x000fea000b800000 */
[----:B------:R-:W-:Y:S01]  /*6460*/  MOV R2, 0x0 ;  /* 0x0000000000027802 */ /* 0x000fe20000000f00 */
[----:B------:R-:W1:Y:S01]  /*6470*/  LDCU.64 UR8, c[0x4][0x80] ;  /* 0x01001000ff0877ac */ /* 0x000e620008000a00 */
[----:B------:R-:W-:Y:S02]  /*6480*/  HFMA2 R12, -RZ, RZ, 0, 5.9604644775390625e-08 ;  /* 0x00000001ff0c7431 */ /* 0x000fe400000001ff */
[----:B------:R-:W-:Y:S01]  /*6490*/  IMAD.MOV.U32 R8, RZ, RZ, 0x70 ;  /* 0x00000070ff087424 */ /* 0x000fe200078e00ff */
[----:B------:R-:W2:Y:S01]  /*64a0*/  LDCU.64 UR6, c[0x4][0x88] ;  /* 0x01001100ff0677ac */ /* 0x000ea20008000a00 */
[----:B------:R-:W3:Y:S01]  /*64b0*/  LDC.64 R2, c[0x4][R2] ;  /* 0x0100000002027b82 */ /* 0x000ee20000000a00 */
[----:B------:R-:W-:Y:S01]  /*64c0*/  IMAD.MOV.U32 R13, RZ, RZ, RZ ;  /* 0x000000ffff0d7224 */ /* 0x000fe200078e00ff */
[----:B------:R-:W4:Y:S01]  /*64d0*/  LDCU.64 UR4, c[0x4][0x8] ;  /* 0x01000100ff0477ac */ /* 0x000f220008000a00 */
[----:B-1----:R-:W-:Y:S01]  /*64e0*/  IMAD.U32 R4, RZ, RZ, UR8 ;  /* 0x00000008ff047e24 */ /* 0x002fe2000f8e00ff */
[----:B------:R-:W-:Y:S01]  /*64f0*/  MOV R5, UR9 ;  /* 0x0000000900057c02 */ /* 0x000fe20008000f00 */
[----:B--2---:R-:W-:Y:S01]  /*6500*/  IMAD.U32 R6, RZ, RZ, UR6 ;  /* 0x00000006ff067e24 */ /* 0x004fe2000f8e00ff */
[----:B------:R-:W-:Y:S01]  /*6510*/  MOV R7, UR7 ;  /* 0x0000000700077c02 */ /* 0x000fe20008000f00 */
[----:B----4-:R-:W-:Y:S01]  /*6520*/  IMAD.U32 R10, RZ, RZ, UR4 ;  /* 0x00000004ff0a7e24 */ /* 0x010fe2000f8e00ff */
[----:B------:R-:W-:-:S02]  /*6530*/  MOV R11, UR5 ;  /* 0x00000005000b7c02 */ /* 0x000fc40008000f00 */
[----:B------:R-:W-:-:S07]  /*6540*/  LEPC R20, `(.L_x_123) ;  /* 0x000000001014794e */ /* 0x000fce0000000000 */
[----:B---3-5:R-:W-:Y:S05]  /*6550*/  CALL.ABS.NOINC R2 ;  /* 0x0000000002007343 */ /* 0x028fea0003c00000 */
.L_x_123:
[----:B------:R-:W-:-:S09]  /*6560*/  ULOP3.LUT UP0, URZ, UR43, 0x90, URZ, 0xc0, !UPT ;  /* 0x000000902bff7892 */ /* 0x000fd2000f80c0ff */
        /* <DEDUP_REMOVED lines=17> */
.L_x_124:
[----:B------:R-:W1:Y:S02]  /*6680*/  LDC.64 R2, c[0x0][0x890] ;  /* 0x00022400ff027b82 */ /* 0x000e640000000a00 */
[----:B-1----:R-:W-:-:S04]  /*6690*/  ISETP.NE.U32.AND P2, PT, R2, RZ, PT ;  /* 0x000000ff0200720c */ /* 0x002fc80003f45070 */
[----:B------:R-:W-:-:S13]  /*66a0*/  ISETP.NE.AND.EX P2, PT, R3, RZ, PT, P2 ;  /* 0x000000ff0300720c */ /* 0x000fda0003f45320 */
[----:B------:R-:W-:Y:S05]  /*66b0*/  @!P2 BRA `(.L_x_125) ;  /* 0x000000000034a947 */ /* 0x000fea0003800000 */
[----:B------:R-:W1:Y:S02]  /*66c0*/  LDCU.64 UR4, c[0x0][0x888] ;  /* 0x00011100ff0477ac */ /* 0x000e640008000a00 */
[----:B-1----:R-:W-:-:S04]  /*66d0*/  UISETP.NE.U32.AND UP0, UPT, UR4, URZ, UPT ;  /* 0x000000ff0400728c */ /* 0x002fc8000bf05070 */
[----:B------:R-:W-:-:S09]  /*66e0*/  UISETP.NE.AND.EX UP0, UPT, UR5, URZ, UPT, UP0 ;  /* 0x000000ff0500728c */ /* 0x000fd2000bf05300 */
[----:B------:R-:W-:Y:S05]  /*66f0*/  BRA.U !UP0, `(.L_x_126) ;  /* 0x0000000108187547 */ /* 0x000fea000b800000 */
[----:B------:R-:W1:Y:S01]  /*6700*/  LDC.64 R4, c[0x0][0x888] ;  /* 0x00022200ff047b82 */ /* 0x000e620000000a00 */
[----:B------:R-:W-:-:S04]  /*6710*/  IMAD R0, R2, UR36, RZ ;  /* 0x0000002402007c24 */ /* 0x000fc8000f8e02ff */
[----:B-1----:R-:W-:-:S05]  /*6720*/  IMAD.WIDE R4, R0, 0x4, R4 ;  /* 0x0000000400047825 */ /* 0x002fca00078e0204 */
[----:B-----5:R1:W5:Y:S01]  /*6730*/  LDG.E R63, desc[UR38][R4.64] ;  /* 0x00000026043f7981 */ /* 0x020362000c1e1900 */
[----:B------:R-:W-:Y:S01]  /*6740*/  MOV R92, 0x1 ;  /* 0x00000001005c7802 */ /* 0x000fe20000000f00 */
[----:B------:R-:W-:Y:S06]  /*6750*/  BRA `(.L_x_125) ;  /* 0x00000000000c7947 */ /* 0x000fec0003800000 */
.L_x_126:
[----:B------:R-:W1:Y:S01]  /*6760*/  LDCU UR4, c[0x0][0x880] ;  /* 0x00011000ff0477ac */ /* 0x000e620008000800 */
[----:B------:R-:W-:Y:S01]  /*6770*/  HFMA2 R92, -RZ, RZ, 0, 5.9604644775390625e-08 ;  /* 0x00000001ff5c7431 */ /* 0x000fe200000001ff */
[----:B-1---5:R-:W-:Y:S02]  /*6780*/  MOV R63, UR4 ;  /* 0x00000004003f7c02 */ /* 0x022fe40008000f00 */
.L_x_125:
[----:B-1----:R-:W1:Y:S02]  /*6790*/  LDC.64 R4, c[0x0][0x8b0] ;  /* 0x00022c00ff047b82 */ /* 0x002e640000000a00 */
        /* <DEDUP_REMOVED lines=11> */
[----:B------:R-:W-:Y:S05]  /*6850*/  BRA `(.L_x_127) ;  /* 0x0000000000087947 */ /* 0x000fea0003800000 */
.L_x_128:
[----:B------:R-:W1:Y:S02]  /*6860*/  LDCU UR4, c[0x0][0x8a0] ;  /* 0x00011400ff0477ac */ /* 0x000e640008000800 */
[----:B-1---5:R-:W-:Y:S02]  /*6870*/  MOV R41, UR4 ;  /* 0x0000000400297c02 */ /* 0x022fe40008000f00 */
.L_x_127:
[----:B------:R-:W-:Y:S01]  /*6880*/  UISETP.NE.AND UP0, UPT, UR44, URZ, UPT ;  /* 0x000000ff2c00728c */ /* 0x000fe2000bf05270 */
[----:B------:R-:W-:-:S04]  /*6890*/  PLOP3.LUT P0, PT, PT, PT, PT, 0x8, 0x80 ;  /* 0x000000000080781c */ /* 0x000fc80003f0e170 */
[----:B------:R-:W-:-:S04]  /*68a0*/  P2R R117, PR, RZ, 0x1 ;  /* 0x00000001ff757803 */ /* 0x000fc80000000000 */
[----:B------:R-:W-:Y:S05]  /*68b0*/  BRA.U !UP0, `(.L_x_129) ;  /* 0x00000001083c7547 */ /* 0x000fea000b800000 */
[----:B------:R-:W-:-:S04]  /*68c0*/  ISETP.NE.U32.AND P0, PT, R2, RZ, PT ;  /* 0x000000ff0200720c */ /* 0x000fc80003f05070 */
[----:B------:R-:W-:-:S13]  /*68d0*/  ISETP.NE.AND.EX P0, PT, R3, RZ, PT, P0 ;  /* 0x000000ff0300720c */ /* 0x000fda0003f05300 */
[----:B-----5:R-:W-:-:S04]  /*68e0*/  @!P0 FSETP.EQ.AND P1, PT, R63, RZ, PT ;  /* 0x000000ff3f00820b */ /* 0x020fc80003f22000 */
[----:B------:R-:W-:Y:S01]  /*68f0*/  P2R R117, PR, RZ, 0x2 ;  /* 0x00000002ff757803 */ /* 0x000fe20000000000 */
[----:B------:R-:W-:Y:S08]  /*6900*/  @!P0 BRA `(.L_x_129) ;  /* 0x0000000000288947 */ /* 0x000ff00003800000 */
[----:B------:R-:W2:Y:S01]  /*6910*/  LDCU.64 UR4, c[0x0][0x888] ;  /* 0x00011100ff0477ac */ /* 0x000ea20008000a00 */
[----:B------:R-:W-:Y:S02]  /*6920*/  LOP3.LUT P1, RZ, R92, 0xff, RZ, 0xc0, !PT ;  /* 0x000000ff5cff7812 */ /* 0x000fe4000782c0ff */
[----:B------:R-:W-:-:S04]  /*6930*/  FSETP.NEU.AND P0, PT, R63, RZ, PT ;  /* 0x000000ff3f00720b */ /* 0x000fc80003f0d000 */
[----:B------:R-:W-:Y:S02]  /*6940*/  SEL R0, RZ, 0xffffffff, P0 ;  /* 0xffffffffff007807 */ /* 0x000fe40000000000 */
[----:B--2---:R-:W-:-:S04]  /*6950*/  ISETP.NE.U32.AND P3, PT, RZ, UR4, PT ;  /* 0x00000004ff007c0c */ /* 0x004fc8000bf65070 */
[----:B------:R-:W-:-:S04]  /*6960*/  ISETP.NE.AND.EX P3, PT, RZ, UR5, PT, P3 ;  /* 0x00000005ff007c0c */ /* 0x000fc8000bf65330 */
[----:B------:R-:W-:-:S04]  /*6970*/  @!P1 SEL R0, RZ, 0xffffffff, P3 ;  /* 0xffffffffff009807 */ /* 0x000fc80001800000 */
[----:B------:R-:W-:-:S04]  /*6980*/  LOP3.LUT R0, R0, 0x1, RZ, 0xc0, !PT ;  /* 0x0000000100007812 */ /* 0x000fc800078ec0ff */
[----:B------:R-:W-:-:S04]  /*6990*/  ISETP.EQ.U32.AND P0, PT, R0, 0x1, PT ;  /* 0x000000010000780c */ /* 0x000fc80003f02070 */
[----:B------:R-:W-:-:S09]  /*69a0*/  P2R R117, PR, RZ, 0x1 ;  /* 0x00000001ff757803 */ /* 0x000fd20000000000 */
.L_x_129:
[----:B------:R-:W-:Y:S01]  /*69b0*/  ISETP.NE.AND P3, PT, R117, RZ, PT ;  /* 0x000000ff7500720c */ /* 0x000fe20003f65270 */
[----:B------:R-:W2:Y:S01]  /*69c0*/  LDCU.64 UR4, c[0x0][0x888] ;  /* 0x00011100ff0477ac */ /* 0x000ea20008000a00 */
[----:B------:R-:W-:Y:S01]  /*69d0*/  IMAD.MOV.U32 R100, RZ, RZ, 0x1 ;  /* 0x00000001ff647424 */ /* 0x000fe200078e00ff */
[----:B------:R-:W-:Y:S01]  /*69e0*/  CS2R R90, SRZ ;  /* 0x00000000005a7805 */ /* 0x000fe2000001ff00 */
[----:B------:R-:W-:Y:S01]  /*69f0*/  IMAD.SHL.U32 R94, R23, 0x40, RZ ;  /* 0x00000040175e7824 */ /* 0x000fe200078e00ff */
[----:B------:R-:W-:Y:S01]  /*6a00*/  CS2R R88, SRZ ;  /* 0x0000000000587805 */ /* 0x000fe2000001ff00 */
[----:B------:R-:W-:Y:S01]  /*6a10*/  IMAD.SHL.U32 R93, R22, 0x80, RZ ;  /* 0x00000080165d7824 */ /* 0x000fe200078e00ff */
[----:B------:R-:W-:Y:S01]  /*6a20*/  CS2R R86, SRZ ;  /* 0x0000000000567805 */ /* 0x000fe2000001ff00 */
[----:B------:R-:W-:Y:S01]  /*6a30*/  IMAD R37, R39, 0x40, R40 ;  /* 0x0000004027257824 */ /* 0x000fe200078e0228 */
[----:B------:R-:W-:Y:S01]  /*6a40*/  CS2R R84, SRZ ;  /* 0x0000000000547805 */ /* 0x000fe2000001ff00 */
[----:B------:R-:W-:-:S02]  /*6a50*/  IMAD.MOV.U32 R38, RZ, RZ, RZ ;  /* 0x000000ffff267224 */ /* 0x000fc400078e00ff */
[----:B------:R-:W-:Y:S01]  /*6a60*/  IMAD.MOV.U32 R99, RZ, RZ, R104 ;  /* 0x000000ffff637224 */ /* 0x000fe200078e0068 */
[----:B------:R-:W-:Y:S01]  /*6a70*/  @!P3 LEA R2, R105, UR41, 0x3 ;  /* 0x000000296902bc11 */ /* 0x000fe2000f8e18ff */
[----:B------:R-:W-:Y:S01]  /*6a80*/  IMAD.MOV.U32 R98, RZ, RZ, R105 ;  /* 0x000000ffff627224 */ /* 0x000fe200078e0069 */
[----:B------:R-:W-:-:S04]  /*6a90*/  @!P3 SHF.L.U32 R0, R104, 0x1f, RZ ;  /* 0x0000001f6800b819 */ /* 0x000fc800000006ff */
[----:B------:R3:W4:Y:S01]  /*6aa0*/  @!P3 SYNCS.PHASECHK.TRANS64.TRYWAIT P1, [R2+URZ+0x1a0], R0 ;  /* 0x0001a0000200b5a7 */ /* 0x00072200080211ff */
[----:B--2---:R-:W-:-:S04]  /*6ab0*/  ISETP.NE.U32.AND P0, PT, RZ, UR4, PT ;  /* 0x00000004ff007c0c */ /* 0x004fc8000bf05070 */
[----:B------:R-:W-:Y:S02]  /*6ac0*/  ISETP.NE.AND.EX P0, PT, RZ, UR5, PT, P0 ;  /* 0x00000005ff007c0c */ /* 0x000fe4000bf05300 */
[----:B---3--:R-:W-:Y:S02]  /*6ad0*/  LEA R2, R39, UR41, 0x3 ;  /* 0x0000002927027c11 */ /* 0x008fe4000f8e18ff */
[----:B------:R-:W-:-:S04]  /*6ae0*/  SHF.L.U32 R0, R107, 0x1f, RZ ;  /* 0x0000001f6b007819 */ /* 0x000fc800000006ff */
[----:B------:R2:W3:Y:S02]  /*6af0*/  SYNCS.PHASECHK.TRANS64.TRYWAIT P4, [R2+URZ+0x1f0], R0 ;  /* 0x0001f000020075a7 */ /* 0x0004e400080811ff */
[----:B--2---:R-:W-:Y:S02]  /*6b00*/  SEL R2, RZ, 0xffffffff, P0 ;  /* 0xffffffffff027807 */ /* 0x004fe40000000000 */
[----:B-----5:R-:W-:-:S04]  /*6b10*/  FSETP.NEU.AND P0, PT, R63, RZ, PT ;  /* 0x000000ff3f00720b */ /* 0x020fc80003f0d000 */
[----:B------:R-:W-:Y:S02]  /*6b20*/  SEL R0, RZ, 0xffffffff, P0 ;  /* 0xffffffffff007807 */ /* 0x000fe40000000000 */
[----:B------:R-:W-:-:S04]  /*6b30*/  LOP3.LUT P0, RZ, R92, 0xff, RZ, 0xc0, !PT ;  /* 0x000000ff5cff7812 */ /* 0x000fc8000780c0ff */
[----:B------:R-:W-:-:S04]  /*6b40*/  @P2 SEL R0, R2, R0, !P0 ;  /* 0x0000000002002207 */ /* 0x000fc80004000000 */
[----:B------:R-:W-:-:S04]  /*6b50*/  LOP3.LUT R0, R0, 0x1, RZ, 0xc0, !PT ;  /* 0x0000000100007812 */ /* 0x000fc800078ec0ff */
[----:B------:R-:W-:-:S04]  /*6b60*/  ISETP.NE.U32.AND P0, PT, R0, 0x1, PT ;  /* 0x000000010000780c */ /* 0x000fc80003f05070 */
[----:B------:R-:W-:Y:S02]  /*6b70*/  P2R R112, PR, RZ, 0x1 ;  /* 0x00000001ff707803 */ /* 0x000fe40000000000 */
[----:B------:R-:W-:Y:S02]  /*6b80*/  PLOP3.LUT P0, PT, PT, PT, PT, 0x80, 0x8 ;  /* 0x000000000008781c */ /* 0x000fe40003f0f070 */
[----:B----4-:R-:W-:Y:S02]  /*6b90*/  @!P3 SEL R100, RZ, 0x1, !P1 ;  /* 0x00000001ff64b807 */ /* 0x010fe40004800000 */
[----:B------:R-:W-:-:S04]  /*6ba0*/  PLOP3.LUT P1, PT, PT, PT, PT, 0x8, 0x80 ;  /* 0x000000000080781c */ /* 0x000fc80003f2e170 */
[----:B------:R-:W-:Y:S02]  /*6bb0*/  P2R R115, PR, RZ, 0x2 ;  /* 0x00000002ff737803 */ /* 0x000fe40000000000 */
[----:B---3--:R-:W-:-:S07]  /*6bc0*/  P2R R116, PR, RZ, 0x10 ;  /* 0x00000010ff747803 */ /* 0x008fce0000000000 */
.L_x_241:
[----:B------:R-:W-:Y:S01]  /*6bd0*/  ISETP.NE.AND P1, PT, R117, RZ, PT ;  /* 0x000000ff7500720c */ /* 0x000fe20003f25270 */
[----:B------:R-:W-:Y:S05]  /*6be0*/  YIELD ;  /* 0x0000000000007946 */ /* 0x000fea0003800000 */
[----:B------:R-:W-:Y:S01]  /*6bf0*/  P2R R114, PR, RZ, 0x1 ;  /* 0x00000001ff727803 */ /* 0x000fe20000000000 */
[----:B------:R-:W-:Y:S06]  /*6c00*/  BSSY B1, `(.L_x_130) ;  /* 0x000002c000017945 */ /* 0x000fec0003800000 */
[----:B------:R-:W-:Y:S05]  /*6c10*/  @P1 BRA `(.L_x_131) ;  /* 0x0000000000a81947 */ /* 0x000fea0003800000 */
[----:B------:R-:W-:Y:S01]  /*6c20*/  ISETP.NE.AND P1, PT, R112, RZ, PT ;  /* 0x000000ff7000720c */ /* 0x000fe20003f25270 */
[C---:B------:R-:W-:Y:S01]  /*6c30*/  VIADD R0, R98.reuse, 0x1 ;  /* 0x0000000162007836 */ /* 0x040fe20000000000 */
[----:B------:R-:W-:Y:S01]  /*6c40*/  LOP3.LUT P2, RZ, R109, 0x80, RZ, 0xc0, !PT ;  /* 0x000000806dff7812 */ /* 0x000fe2000784c0ff */
[----:B------:R-:W-:Y:S01]  /*6c50*/  BSSY B0, `(.L_x_132) ;  /* 0x0000014000007945 */ /* 0x000fe20003800000 */
[----:B------:R-:W-:Y:S02]  /*6c60*/  LEA R3, R98, UR41, 0x3 ;  /* 0x0000002962037c11 */ /* 0x000fe4000f8e18ff */
[C---:B------:R-:W-:Y:S04]  /*6c70*/  ISETP.NE.AND P0, PT, R0.reuse, 0x2, PT ;  /* 0x000000020000780c */ /* 0x040fe80003f05270 */
[----:B------:R-:W-:Y:S02]  /*6c80*/  SEL R98, R0, RZ, P0 ;  /* 0x000000ff00627207 */ /* 0x000fe40000000000 */
[----:B------:R-:W-:Y:S01]  /*6c90*/  SEL R2, RZ, 0x1, P0 ;  /* 0x00000001ff027807 */ /* 0x000fe20000000000 */
[----:B-1----:R-:W-:Y:S01]  /*6ca0*/  @P1 IMAD R5, R105, 0x1000, R108 ;  /* 0x0000100069051824 */ /* 0x002fe200078e026c */
[----:B------:R-:W-:Y:S02]  /*6cb0*/  PLOP3.LUT P0, PT, PT, PT, PT, 0x8, 0x80 ;  /* 0x000000000080781c */ /* 0x000fe40003f0e170 */
[----:B------:R-:W-:Y:S01]  /*6cc0*/  @P1 PLOP3.LUT P0, PT, P2, PT, PT, 0x80, 0x8 ;  /* 0x000000000008181c */ /* 0x000fe2000170f070 */
[----:B------:R-:W-:Y:S04]  /*6cd0*/  @P1 VIADD R4, R5, UR41 ;  /* 0x0000002905041c36 */ /* 0x000fe80008000000 */
[C---:B------:R-:W-:Y:S02]  /*6ce0*/  @P1 VIADD R0, R4.reuse, 0x300 ;  /* 0x0000030004001836 */ /* 0x040fe40000000000 */
[----:B------:R-:W-:Y:S06]  /*6cf0*/  @P1 VIADD R4, R4, 0x310 ;  /* 0x0000031004041836 */ /* 0x000fec0000000000 */
[----:B------:R-:W-:Y:S01]  /*6d00*/  @P0 VIADD R4, R0, 0xfffffff0 ;  /* 0xfffffff000040836 */ /* 0x000fe20000000000 */
[----:B------:R-:W-:Y:S01]  /*6d10*/  ISETP.NE.AND P0, PT, R100, RZ, PT ;  /* 0x000000ff6400720c */ /* 0x000fe20003f05270 */
[----:B------:R-:W-:Y:S11]  /*6d20*/  VIADD R0, R105, 0x1 ;  /* 0x0000000169007836 */ /* 0x000ff60000000000 */
[----:B------:R-:W-:Y:S01]  /*6d30*/  @!UPT UIADD3 URZ, UPT, UPT, URZ, URZ, URZ ;  /* 0x000000fffffff290 */ /* 0x000fe2000fffe0ff */
[----:B------:R-:W-:Y:S05]  /*6d40*/  @P0 BRA `(.L_x_133) ;  /* 0x0000000000100947 */ /* 0x000fea0003800000 */
[----:B------:R-:W-:Y:S02]  /*6d50*/  LEA R7, R105, UR41, 0x3 ;  /* 0x0000002969077c11 */ /* 0x000fe4000f8e18ff */
[----:B------:R-:W-:Y:S04]  /*6d60*/  SHF.L.U32 R6, R104, 0x1f, RZ ;  /* 0x0000001f68067819 */ /* 0x000fe800000006ff */
[----:B------:R-:W1:Y:S02]  /*6d70*/  SYNCS.PHASECHK.TRANS64.TRYWAIT P0, [R7+URZ+0x1a0], R6 ;  /* 0x0001a006070075a7 */ /* 0x000e6400080011ff */
[----:B-1----:R-:W-:Y:S05]  /*6d80*/  @!P0 BRA `(.L_x_134) ;  /* 0x0000005000e88947 */ /* 0x002fea0003800000 */
.L_x_133:
[----:B------:R-:W-:Y:S05]  /*6d90*/  BSYNC B0 ;  /* 0x0000000000007941 */ /* 0x000fea0003800000 */
.L_x_132:
[----:B------:R-:W-:Y:S01]  /*6da0*/  ISETP.NE.AND P1, PT, R112, RZ, PT ;  /* 0x000000ff7000720c */ /* 0x000fe20003f25270 */
[----:B------:R-:W-:Y:S01]  /*6db0*/  VIADD R3, R3, 0x1b0 ;  /* 0x000001b003037836 */ /* 0x000fe20000000000 */
[C---:B------:R-:W-:Y:S02]  /*6dc0*/  ISETP.NE.AND P0, PT, R0.reuse, 0x2, PT ;  /* 0x000000020000780c */ /* 0x040fe40003f05270 */
[----:B------:R-:W-:Y:S02]  /*6dd0*/  LOP3.LUT R99, R99, R2, RZ, 0x3c, !PT ;  /* 0x0000000263637212 */ /* 0x000fe400078e3cff */
[----:B------:R-:W-:Y:S01]  /*6de0*/  SEL R105, R0, RZ, P0 ;  /* 0x000000ff00697207 */ /* 0x000fe20000000000 */
[----:B------:R-:W-:Y:S01]  /*6df0*/  IMAD.U32 R0, RZ, RZ, UR37 ;  /* 0x00000025ff007e24 */ /* 0x000fe2000f8e00ff */
[----:B-1----:R-:W-:Y:S04]  /*6e00*/  SEL R6, RZ, 0x1, P0 ;  /* 0x00000001ff067807 */ /* 0x002fe80000000000 */
[----:B------:R-:W-:Y:S01]  /*6e10*/  PRMT R0, R0, 0x654, R3 ;  /* 0x0000065400007816 */ /* 0x000fe20000000003 */
[----:B------:R2:W3:Y:S01]  /*6e20*/  @P1 LDS.128 R84, [R5+UR41+0x300] ;  /* 0x0003002905541984 */ /* 0x0004e20008000c00 */
[----:B------:R-:W-:Y:S03]  /*6e30*/  LOP3.LUT R104, R104, R6, RZ, 0x3c, !PT ;  /* 0x0000000668687212 */ /* 0x000fe600078e3cff */
[----:B------:R2:W4:Y:S01]  /*6e40*/  @P1 LDS.128 R88, [R4] ;  /* 0x0000000004581984 */ /* 0x0005220000000c00 */
[----:B------:R-:W-:Y:S01]  /*6e50*/  @!PT LDS RZ, [RZ] ;  /* 0x00000000fffff984 */ /* 0x000fe20000000800 */
[----:B------:R-:W-:Y:S01]  /*6e60*/  @!PT LDS RZ, [RZ] ;  /* 0x00000000fffff984 */ /* 0x000fe20000000800 */
[----:B------:R-:W-:Y:S01]  /*6e70*/  @!PT LDS RZ, [RZ] ;  /* 0x00000000fffff984 */ /* 0x000fe20000000800 */
[----:B------:R-:W-:Y:S01]  /*6e80*/  @!PT LDS RZ, [RZ] ;  /* 0x00000000fffff984 */ /* 0x000fe20000000800 */
[----:B------:R1:W-:Y:S06]  /*6e90*/  MEMBAR.ALL.CTA ;  /* 0x0000000000007992 */ /* 0x0003ec0000008000 */
[----:B-1----:R-:W1:Y:S02]  /*6ea0*/  FENCE.VIEW.ASYNC.S ;  /* 0x00000000000073c6 */ /* 0x002e640000000000 */
[----:B-1----:R2:W-:Y:S02]  /*6eb0*/  SYNCS.ARRIVE.TRANS64.RED.A1T0 RZ, [R0+URZ], RZ ;  /* 0x000000ff00ff79a7 */ /* 0x0025e400081004ff */
.L_x_131:
[----:B------:R-:W-:Y:S05]  /*6ec0*/  BSYNC B1 ;  /* 0x0000000000017941 */ /* 0x000fea0003800000 */
.L_x_130:
[----:B------:R-:W-:Y:S01]  /*6ed0*/  ISETP.NE.AND P1, PT, R116, RZ, PT ;  /* 0x000000ff7400720c */ /* 0x000fe20003f25270 */
[----:B------:R-:W-:Y:S01]  /*6ee0*/  IMAD.IADD R2, R37, 0x1, R38 ;  /* 0x0000000125027824 */ /* 0x000fe200078e0226 */
[----:B------:R-:W-:Y:S01]  /*6ef0*/  ISETP.NE.AND P0, PT, R115, RZ, PT ;  /* 0x000000ff7300720c */ /* 0x000fe20003f05270 */
[----:B------:R-:W-:Y:S01]  /*6f00*/  BSSY B0, `(.L_x_135) ;  /* 0x0000008000007945 */ /* 0x000fe20003800000 */
[----:B------:R-:W-:Y:S02]  /*6f10*/  LEA R118, R39, UR41, 0x3 ;  /* 0x0000002927767c11 */ /* 0x000fe4000f8e18ff */
[----:B------:R-:W-:Y:S02]  /*6f20*/  PLOP3.LUT P0, PT, P0, P1, PT, 0xf8, 0x8f ;  /* 0x00000000008f781c */ /* 0x000fe40000703f70 */
[----:B------:R-:W-:Y:S11]  /*6f30*/  SHF.R.U32.HI R3, RZ, 0x15, R2 ;  /* 0x00000015ff037819 */ /* 0x000ff60000011602 */
[----:B------:R-:W-:Y:S05]  /*6f40*/  @P0 BRA `(.L_x_136) ;  /* 0x00000000000c0947 */ /* 0x000fea0003800000 */
[----:B--2---:R-:W-:Y:S04]  /*6f50*/  SHF.L.U32 R0, R107, 0x1f, RZ ;  /* 0x0000001f6b007819 */ /* 0x004fe800000006ff */
[----:B------:R-:W2:Y:S02]  /*6f60*/  SYNCS.PHASECHK.TRANS64.TRYWAIT P0, [R118+URZ+0x1f0], R0 ;  /* 0x0001f000760075a7 */ /* 0x000ea400080011ff */
[----:B--2---:R-:W-:Y:S05]  /*6f70*/  @!P0 BRA `(.L_x_137) ;  /* 0x0000005000808947 */ /* 0x004fea0003800000 */
.L_x_136:
[----:B------:R-:W-:Y:S05]  /*6f80*/  BSYNC B0 ;  /* 0x0000000000007941 */ /* 0x000fea0003800000 */
.L_x_135:
[----:B------:R-:W-:Y:S11]  /*6f90*/  LOP3.LUT P0, RZ, R3, 0x3, R111, 0x48, !PT ;  /* 0x0000000303ff7812 */ /* 0x000ff6000780486f */
[----:B------:R-:W-:Y:S02]  /*6fa0*/  @!UPT UIADD3 URZ, UPT, UPT, URZ, URZ, URZ ;  /* 0x000000fffffff290 */ /* 0x000fe4000fffe0ff */
[----:B------:R-:W-:Y:S05]  /*6fb0*/  @!P0 BRA `(.L_x_138) ;  /* 0x0000000000408947 */ /* 0x000fea0003800000 */
[----:B------:R-:W1:Y:S01]  /*6fc0*/  LDCU.64 UR8, c[0x4][0x70] ;  /* 0x01000e00ff0877ac */ /* 0x000e620008000a00 */
[----:B------:R-:W-:Y:S01]  /*6fd0*/  MOV R15, 0x0 ;  /* 0x00000000000f7802 */ /* 0x000fe20000000f00 */
[----:B------:R-:W-:Y:S02]  /*6fe0*/  HFMA2 R12, -RZ, RZ, 0, 5.9604644775390625e-08 ;  /* 0x00000001ff0c7431 */ /* 0x000fe400000001ff */
[----:B------:R-:W-:Y:S02]  /*6ff0*/  IMAD.MOV.U32 R8, RZ, RZ, 0x192 ;  /* 0x00000192ff087424 */ /* 0x000fe400078e00ff */
[----:B------:R-:W-:Y:S01]  /*7000*/  IMAD.MOV.U32 R13, RZ, RZ, RZ ;  /* 0x000000ffff0d7224 */ /* 0x000fe200078e00ff */
[----:B------:R-:W5:Y:S01]  /*7010*/  LDCU.64 UR6, c[0x4][0x78] ;  /* 0x01000f00ff0677ac */ /* 0x000f620008000a00 */
[----:B------:R-:W3:Y:S01]  /*7020*/  LDC.64 R14, c[0x4][R15] ;  /* 0x010000000f0e7b82 */ /* 0x000ee20000000a00 */
[----:B------:R-:W4:Y:S01]  /*7030*/  LDCU.64 UR4, c[0x4][0x10] ;  /* 0x01000200ff0477ac */ /* 0x000f220008000a00 */
[----:B-12---:R-:W-:Y:S01]  /*7040*/  MOV R5, UR9 ;  /* 0x0000000900057c02 */ /* 0x006fe20008000f00 */
[----:B------:R-:W-:Y:S01]  /*7050*/  IMAD.U32 R4, RZ, RZ, UR8 ;  /* 0x00000008ff047e24 */ /* 0x000fe2000f8e00ff */
[----:B-----5:R-:W-:Y:S01]  /*7060*/  MOV R7, UR7 ;  /* 0x0000000700077c02 */ /* 0x020fe20008000f00 */
[----:B------:R-:W-:Y:S01]  /*7070*/  IMAD.U32 R6, RZ, RZ, UR6 ;  /* 0x00000006ff067e24 */ /* 0x000fe2000f8e00ff */
[----:B----4-:R-:W-:Y:S01]  /*7080*/  MOV R11, UR5 ;  /* 0x00000005000b7c02 */ /* 0x010fe20008000f00 */
[----:B------:R-:W-:Y:S02]  /*7090*/  IMAD.U32 R10, RZ, RZ, UR4 ;  /* 0x00000004ff0a7e24 */ /* 0x000fe4000f8e00ff */
[----:B------:R-:W-:Y:S07]  /*70a0*/  LEPC R20, `(.L_x_138) ;  /* 0x000000001014794e */ /* 0x000fee0000000000 */
[----:B---3--:R-:W-:Y:S05]  /*70b0*/  CALL.ABS.NOINC R14 ;  /* 0x000000000e007343 */ /* 0x008fea0003c00000 */
.L_x_138:
[----:B------:R-:W-:Y:S01]  /*70c0*/  ISETP.NE.AND P6, PT, R115, RZ, PT ;  /* 0x000000ff7300720c */ /* 0x000fe20003fc5270 */
[----:B------:R-:W-:Y:S05]  /*70d0*/  WARPSYNC.ALL ;  /* 0x0000000000007948 */ /* 0x000fea0003800000 */
[----:B------:R-:W-:Y:S01]  /*70e0*/  R2UR UR4, R2 ;  /* 0x00000000020472ca */ /* 0x000fe200000e0000 */
[----:B------:R-:W-:Y:S01]  /*70f0*/  BSSY.RECONVERGENT B1, `(.L_x_139) ;  /* 0x000018a000017945 */ /* 0x000fe20003800200 */
[-C--:B-123--:R-:W-:Y:S02]  /*7100*/  F2FP.F16.E4M3.UNPACK_B R4, R84.reuse ;  /* 0x00000054ff04723e */ /* 0x08efe400020006ff */
[----:B------:R-:W-:Y:S02]  /*7110*/  F2FP.F16.E4M3.UNPACK_B R2, R85.H1 ;  /* 0x00000055ff02723e */ /* 0x000fe400030006ff */
[----:B------:R-:W-:Y:S01]  /*7120*/  F2FP.F16.E4M3.UNPACK_B R3, R84.H1 ;  /* 0x00000054ff03723e */ /* 0x000fe200030006ff */
[--C-:B------:R-:W-:Y:S01]  /*7130*/  HADD2.F32 R42, -RZ, R4.reuse.H0_H0 ;  /* 0x20000004ff2a7230 */ /* 0x100fe20000004100 */
[----:B------:R-:W-:Y:S01]  /*7140*/  @P6 IADD3 R0, PT, PT, R39, 0x1, RZ ;  /* 0x0000000127006810 */ /* 0x000fe20007ffe0ff */
[----:B------:R-:W-:Y:S02]  /*7150*/  HADD2.F32 R43, -RZ, R4.H1_H1 ;  /* 0x30000004ff2b7230 */ /* 0x000fe40000004100 */
[--C-:B------:R-:W-:Y:S01]  /*7160*/  HADD2.F32 R48, -RZ, R2.reuse.H0_H0 ;  /* 0x20000002ff307230 */ /* 0x100fe20000004100 */
[C---:B------:R-:W-:Y:S01]  /*7170*/  @P6 ISETP.NE.AND P0, PT, R0.reuse, 0x4, PT ;  /* 0x000000040000680c */ /* 0x040fe20003f05270 */
[----:B------:R-:W1:Y:S01]  /*7180*/  LDTM.x32 R4, tmem[UR4] ;  /* 0x00000004000479ee */ /* 0x000e6200082c0000 */
[----:B------:R-:W-:Y:S01]  /*7190*/  HADD2.F32 R49, -RZ, R2.H1_H1 ;  /* 0x30000002ff317230 */ /* 0x000fe20000004100 */
[----:B------:R-:W-:Y:S01]  /*71a0*/  F2FP.F16.E4M3.UNPACK_B R2, R87 ;  /* 0x00000057ff02723e */ /* 0x000fe200020006ff */
[--C-:B------:R-:W-:Y:S01]  /*71b0*/  HADD2.F32 R44, -RZ, R3.reuse.H0_H0 ;  /* 0x20000003ff2c7230 */ /* 0x100fe20000004100 */
[----:B------:R-:W-:Y:S01]  /*71c0*/  @P6 SEL R39, R0, RZ, P0 ;  /* 0x000000ff00276207 */ /* 0x000fe20000000000 */
[----:B------:R-:W-:Y:S01]  /*71d0*/  HADD2.F32 R45, -RZ, R3.H1_H1 ;  /* 0x30000003ff2d7230 */ /* 0x000fe20000004100 */
[----:B------:R-:W-:Y:S01]  /*71e0*/  F2FP.F16.E4M3.UNPACK_B R0, R85 ;  /* 0x00000055ff00723e */ /* 0x000fe200020006ff */
[--C-:B------:R-:W-:Y:S01]  /*71f0*/  HADD2.F32 R54, -RZ, R2.reuse.H0_H0 ;  /* 0x20000002ff367230 */ /* 0x100fe20000004100 */
[----:B------:R-:W-:Y:S01]  /*7200*/  F2FP.F16.E4M3.UNPACK_B R3, R86.H1 ;  /* 0x00000056ff03723e */ /* 0x000fe200030006ff */
[----:B------:R-:W-:Y:S01]  /*7210*/  HADD2.F32 R55, -RZ, R2.H1_H1 ;  /* 0x30000002ff377230 */ /* 0x000fe20000004100 */
[----:B----4-:R-:W-:Y:S01]  /*7220*/  F2FP.F16.E4M3.UNPACK_B R2, R88 ;  /* 0x00000058ff02723e */ /* 0x010fe200020006ff */
[--C-:B------:R-:W-:Y:S01]  /*7230*/  HADD2.F32 R46, -RZ, R0.reuse.H0_H0 ;  /* 0x20000000ff2e7230 */ /* 0x100fe20000004100 */
[----:B------:R-:W-:Y:S01]  /*7240*/  @P6 NOP ;  /* 0x0000000000006918 */ /* 0x000fe20000000000 */
[----:B------:R-:W-:Y:S01]  /*7250*/  HADD2.F32 R47, -RZ, R0.H1_H1 ;  /* 0x30000000ff2f7230 */ /* 0x000fe20000004100 */
[----:B------:R-:W-:Y:S01]  /*7260*/  F2FP.F16.E4M3.UNPACK_B R0, R86 ;  /* 0x00000056ff00723e */ /* 0x000fe200020006ff */
[--C-:B------:R-:W-:Y:S01]  /*7270*/  HADD2.F32 R59, -RZ, R2.reuse.H1_H1 ;  /* 0x30000002ff3b7230 */ /* 0x100fe20000004100 */
[----:B------:R-:W-:Y:S01]  /*7280*/  @P6 SEL R119, RZ, 0x1, P0 ;  /* 0x00000001ff776807 */ /* 0x000fe20000000000 */
[----:B------:R-:W-:Y:S01]  /*7290*/  HADD2.F32 R58, -RZ, R2.H0_H0 ;  /* 0x20000002ff3a7230 */ /* 0x000fe20000004100 */
[----:B------:R-:W-:Y:S01]  /*72a0*/  F2FP.F16.E4M3.UNPACK_B R2, R89.H1 ;  /* 0x00000059ff02723e */ /* 0x000fe200030006ff */
[--C-:B------:R-:W-:Y:S01]  /*72b0*/  HADD2.F32 R51, -RZ, R0.reuse.H1_H1 ;  /* 0x30000000ff337230 */ /* 0x100fe20000004100 */
[----:B------:R-:W-:Y:S01]  /*72c0*/  @P6 LOP3.LUT R107, R107, R119, RZ, 0x3c, !PT ;  /* 0x000000776b6b6212 */ /* 0x000fe200078e3cff */
[----:B------:R-:W-:Y:S01]  /*72d0*/  HADD2.F32 R50, -RZ, R0.H0_H0 ;  /* 0x20000000ff327230 */ /* 0x000fe20000004100 */
[----:B------:R-:W-:Y:S01]  /*72e0*/  F2FP.F16.E4M3.UNPACK_B R0, R87.H1 ;  /* 0x00000057ff00723e */ /* 0x000fe200030006ff */
[--C-:B------:R-:W-:Y:S02]  /*72f0*/  HADD2.F32 R52, -RZ, R3.reuse.H0_H0 ;  /* 0x20000003ff347230 */ /* 0x100fe40000004100 */
[C---:B-1----:R-:W-:Y:S01]  /*7300*/  FMUL R7, R41.reuse, R7 ;  /* 0x0000000729077220 */ /* 0x042fe20000400000 */
[----:B------:R-:W-:Y:S01]  /*7310*/  HADD2.F32 R53, -RZ, R3.H1_H1 ;  /* 0x30000003ff357230 */ /* 0x000fe20000004100 */
[----:B------:R-:W-:Y:S01]  /*7320*/  F2FP.F16.E4M3.UNPACK_B R3, R88.H1 ;  /* 0x00000058ff03723e */ /* 0x000fe200030006ff */
[--C-:B------:R-:W-:Y:S02]  /*7330*/  HADD2.F32 R57, -RZ, R0.reuse.H1_H1 ;  /* 0x30000000ff397230 */ /* 0x100fe40000004100 */
[C---:B------:R-:W-:Y:S01]  /*7340*/  FMUL R11, R41.reuse, R11 ;  /* 0x0000000b290b7220 */ /* 0x040fe20000400000 */
[----:B------:R-:W-:Y:S01]  /*7350*/  HADD2.F32 R56, -RZ, R0.H0_H0 ;  /* 0x20000000ff387230 */ /* 0x000fe20000004100 */
[----:B------:R-:W-:Y:S01]  /*7360*/  F2FP.F16.E4M3.UNPACK_B R0, R89 ;  /* 0x00000059ff00723e */ /* 0x000fe200020006ff */
[--C-:B------:R-:W-:Y:S02]  /*7370*/  HADD2.F32 R65, -RZ, R2.reuse.H0_H0 ;  /* 0x20000002ff417230 */ /* 0x100fe40000004100 */
[C---:B------:R-:W-:Y:S01]  /*7380*/  FMUL R15, R41.reuse, R15 ;  /* 0x0000000f290f7220 */ /* 0x040fe20000400000 */
[----:B------:R-:W-:Y:S01]  /*7390*/  HADD2.F32 R66, -RZ, R2.H1_H1 ;  /* 0x30000002ff427230 */ /* 0x000fe20000004100 */
[----:B------:R-:W-:Y:S01]  /*73a0*/  F2FP.F16.E4M3.UNPACK_B R2, R91 ;  /* 0x0000005bff02723e */ /* 0x000fe200020006ff */
[--C-:B------:R-:W-:Y:S02]  /*73b0*/  HADD2.F32 R62, -RZ, R0.reuse.H0_H0 ;  /* 0x20000000ff3e7230 */ /* 0x100fe40000004100 */
[C---:B------:R-:W-:Y:S01]  /*73c0*/  FMUL R19, R41.reuse, R19 ;  /* 0x0000001329137220 */ /* 0x040fe20000400000 */
[----:B------:R-:W-:Y:S01]  /*73d0*/  HADD2.F32 R64, -RZ, R0.H1_H1 ;  /* 0x30000000ff407230 */ /* 0x000fe20000004100 */
[-C--:B------:R-:W-:Y:S01]  /*73e0*/  F2FP.F16.E4M3.UNPACK_B R0, R90.reuse ;  /* 0x0000005aff00723e */ /* 0x080fe200020006ff */
[--C-:B------:R-:W-:Y:S02]  /*73f0*/  HADD2.F32 R60, -RZ, R3.reuse.H0_H0 ;  /* 0x20000003ff3c7230 */ /* 0x100fe40000004100 */
[C---:B------:R-:W-:Y:S01]  /*7400*/  FMUL R23, R41.reuse, R23 ;  /* 0x0000001729177220 */ /* 0x040fe20000400000 */
[----:B------:R-:W-:Y:S01]  /*7410*/  HADD2.F32 R61, -RZ, R3.H1_H1 ;  /* 0x30000003ff3d7230 */ /* 0x000fe20000004100 */
[----:B------:R-:W-:Y:S01]  /*7420*/  F2FP.F16.E4M3.UNPACK_B R3, R90.H1 ;  /* 0x0000005aff03723e */ /* 0x000fe200030006ff */
[--C-:B------:R-:W-:Y:S02]  /*7430*/  HADD2.F32 R68, -RZ, R0.reuse.H1_H1 ;  /* 0x30000000ff447230 */ /* 0x100fe40000004100 */
[C---:B------:R-:W-:Y:S01]  /*7440*/  FMUL R27, R41.reuse, R27 ;  /* 0x0000001b291b7220 */ /* 0x040fe20000400000 */
[----:B------:R-:W-:Y:S01]  /*7450*/  HADD2.F32 R67, -RZ, R0.H0_H0 ;  /* 0x20000000ff437230 */ /* 0x000fe20000004100 */
[----:B------:R-:W-:Y:S01]  /*7460*/  F2FP.F16.E4M3.UNPACK_B R0, R91.H1 ;  /* 0x0000005bff00723e */ /* 0x000fe200030006ff */
[--C-:B------:R-:W-:Y:S02]  /*7470*/  HADD2.F32 R71, -RZ, R2.reuse.H0_H0 ;  /* 0x20000002ff477230 */ /* 0x100fe40000004100 */
[C---:B------:R-:W-:Y:S01]  /*7480*/  FMUL R31, R41.reuse, R31 ;  /* 0x0000001f291f7220 */ /* 0x040fe20000400000 */
[----:B------:R-:W-:Y:S02]  /*7490*/  HADD2.F32 R72, -RZ, R2.H1_H1 ;  /* 0x30000002ff487230 */ /* 0x000fe40000004100 */
[C---:B------:R-:W-:Y:S01]  /*74a0*/  FMUL R2, R41.reuse, R5 ;  /* 0x0000000529027220 */ /* 0x040fe20000400000 */
[--C-:B------:R-:W-:Y:S02]  /*74b0*/  HADD2.F32 R73, -RZ, R0.reuse.H0_H0 ;  /* 0x20000000ff497230 */ /* 0x100fe40000004100 */
[C---:B------:R-:W-:Y:S01]  /*74c0*/  FMUL R5, R41.reuse, R9 ;  /* 0x0000000929057220 */ /* 0x040fe20000400000 */
[----:B------:R-:W-:Y:S02]  /*74d0*/  HADD2.F32 R74, -RZ, R0.H1_H1 ;  /* 0x30000000ff4a7230 */ /* 0x000fe40000004100 */
[C---:B------:R-:W-:Y:S01]  /*74e0*/  FMUL R0, R41.reuse, R4 ;  /* 0x0000000429007220 */ /* 0x040fe20000400000 */
[--C-:B------:R-:W-:Y:S02]  /*74f0*/  HADD2.F32 R70, -RZ, R3.reuse.H1_H1 ;  /* 0x30000003ff467230 */ /* 0x100fe40000004100 */
[C---:B------:R-:W-:Y:S01]  /*7500*/  FMUL R4, R41.reuse, R8 ;  /* 0x0000000829047220 */ /* 0x040fe20000400000 */
[----:B------:R-:W-:Y:S02]  /*7510*/  HADD2.F32 R69, -RZ, R3.H0_H0 ;  /* 0x20000003ff457230 */ /* 0x000fe40000004100 */
[----:B------:R-:W-:Y:S01]  /*7520*/  FMUL R3, R41, R6 ;  /* 0x0000000629037220 */ /* 0x000fe20000400000 */
[C---:B------:R-:W-:Y:S01]  /*7530*/  FFMA R0, R63.reuse, R42, R0 ;  /* 0x0000002a3f007223 */ /* 0x040fe20000000000 */
[----:B------:R-:W-:Y:S01]  /*7540*/  FFMA R2, R63, R43, R2 ;  /* 0x0000002b3f027223 */ /* 0x000fe20000000002 */
[----:B------:R-:W-:Y:S01]  /*7550*/  FMUL R6, R41, R10 ;  /* 0x0000000a29067220 */ /* 0x000fe20000400000 */
[C---:B------:R-:W-:Y:S01]  /*7560*/  FFMA R3, R63.reuse, R44, R3 ;  /* 0x0000002c3f037223 */ /* 0x040fe20000000003 */
[----:B------:R-:W-:Y:S01]  /*7570*/  FFMA R7, R63, R45, R7 ;  /* 0x0000002d3f077223 */ /* 0x000fe20000000007 */
[----:B------:R-:W-:Y:S01]  /*7580*/  FMUL R8, R41, R12 ;  /* 0x0000000c29087220 */ /* 0x000fe20000400000 */
[----:B------:R-:W-:Y:S01]  /*7590*/  FFMA R4, R63, R46, R4 ;  /* 0x0000002e3f047223 */ /* 0x000fe20000000004 */
[----:B------:R-:W-:Y:S01]  /*75a0*/  FMUL R9, R41, R13 ;  /* 0x0000000d29097220 */ /* 0x000fe20000400000 */
[----:B------:R-:W-:Y:S01]  /*75b0*/  FFMA R5, R63, R47, R5 ;  /* 0x0000002f3f057223 */ /* 0x000fe20000000005 */
[----:B------:R-:W-:Y:S01]  /*75c0*/  FMUL R10, R41, R14 ;  /* 0x0000000e290a7220 */ /* 0x000fe20000400000 */
[C---:B------:R-:W-:Y:S01]  /*75d0*/  FFMA R6, R63.reuse, R48, R6 ;  /* 0x000000303f067223 */ /* 0x040fe20000000006 */
[C---:B------:R-:W-:Y:S01]  /*75e0*/  FFMA R11, R63.reuse, R49, R11 ;  /* 0x000000313f0b7223 */ /* 0x040fe2000000000b */
[----:B------:R-:W-:Y:S01]  /*75f0*/  FFMA R8, R63, R50, R8 ;  /* 0x000000323f087223 */ /* 0x000fe20000000008 */
[----:B------:R-:W-:Y:S01]  /*7600*/  FMUL R12, R41, R16 ;  /* 0x00000010290c7220 */ /* 0x000fe20000400000 */
[----:B------:R-:W-:Y:S01]  /*7610*/  FFMA R9, R63, R51, R9 ;  /* 0x000000333f097223 */ /* 0x000fe20000000009 */
[C---:B------:R-:W-:Y:S01]  /*7620*/  FMUL R13, R41.reuse, R17 ;  /* 0x00000011290d7220 */ /* 0x040fe20000400000 */
        /* <DEDUP_REMOVED lines=22> */
[C---:B------:R-:W-:Y:S01]  /*7790*/  FFMA R22, R63.reuse, R65, R22 ;  /* 0x000000413f167223 */ /* 0x040fe20000000016 */
[----:B------:R-:W-:Y:S01]  /*77a0*/  FFMA R27, R63, R66, R27 ;  /* 0x000000423f1b7223 */ /* 0x000fe2000000001b */
[----:B------:R-:W-:Y:S01]  /*77b0*/  FMUL R28, R41, R32 ;  /* 0x00000020291c7220 */ /* 0x000fe20000400000 */
[C---:B------:R-:W-:Y:S01]  /*77c0*/  FFMA R24, R63.reuse, R67, R24 ;  /* 0x000000433f187223 */ /* 0x040fe20000000018 */
[----:B------:R-:W-:Y:S01]  /*77d0*/  FFMA R25, R63, R68, R25 ;  /* 0x000000443f197223 */ /* 0x000fe20000000019 */
[C---:B------:R-:W-:Y:S01]  /*77e0*/  FMUL R30, R41.reuse, R34 ;  /* 0x00000022291e7220 */ /* 0x040fe20000400000 */
[----:B------:R-:W-:Y:S01]  /*77f0*/  FMUL R29, R41, R33 ;  /* 0x00000021291d7220 */ /* 0x000fe20000400000 */
[C---:B------:R-:W-:Y:S01]  /*7800*/  FFMA R26, R63.reuse, R69, R26 ;  /* 0x000000453f1a7223 */ /* 0x040fe2000000001a */
[----:B------:R-:W-:Y:S02]  /*7810*/  HFMA2 R34, -RZ, RZ, 3.7421875, 0 ;  /* 0x437c0000ff227431 */ /* 0x000fe400000001ff */
[----:B------:R-:W-:Y:S01]  /*7820*/  FFMA R31, R63, R70, R31 ;  /* 0x000000463f1f7223 */ /* 0x000fe2000000001f */
[----:B------:R-:W-:Y:S01]  /*7830*/  MOV R61, 0x3bbb989d ;  /* 0x3bbb989d003d7802 */ /* 0x000fe20000000f00 */
[----:B------:R-:W-:Y:S01]  /*7840*/  FMUL R35, R41, R35 ;  /* 0x0000002329237220 */ /* 0x000fe20000400000 */
[C---:B------:R-:W-:Y:S01]  /*7850*/  FFMA R28, R63.reuse, R71, R28 ;  /* 0x000000473f1c7223 */ /* 0x040fe2000000001c */
[C---:B------:R-:W-:Y:S01]  /*7860*/  FFMA R29, R63.reuse, R72, R29 ;  /* 0x000000483f1d7223 */ /* 0x040fe2000000001d */
[C---:B------:R-:W-:Y:S01]  /*7870*/  FFMA R30, R63.reuse, R73, R30 ;  /* 0x000000493f1e7223 */ /* 0x040fe2000000001e */
[----:B------:R-:W-:Y:S01]  /*7880*/  FFMA R35, R63, R74, R35 ;  /* 0x0000004a3f237223 */ /* 0x000fe20000000023 */
[CC--:B------:R-:W-:Y:S04]  /*7890*/  FFMA.SAT R33, R0.reuse, -R61.reuse, 0.5 ;  /* 0x3f00000000217423 */ /* 0x0c0fe8000000283d */
[-C--:B------:R-:W-:Y:S04]  /*78a0*/  FFMA.RM R33, R33, R34.reuse, 12582913 ;  /* 0x4b40000121217423 */ /* 0x080fe80000004022 */
[----:B------:R-:W-:Y:S04]  /*78b0*/  FADD R32, R33, -12583039 ;  /* 0xcb40007f21207421 */ /* 0x000fe80000000000 */
[C---:B------:R-:W-:Y:S04]  /*78c0*/  FFMA R32, R0.reuse, -1.4426950216293334961, -R32 ;  /* 0xbfb8aa3b00207823 */ /* 0x040fe80000000820 */
[----:B------:R-:W-:Y:S01]  /*78d0*/  FFMA R32, R0, -1.925963033500011079e-08, R32 ;  /* 0xb2a5706000207823 */ /* 0x000fe20000000020 */
[-C--:B------:R-:W-:Y:S03]  /*78e0*/  FFMA.SAT R0, R2, -R61.reuse, 0.5 ;  /* 0x3f00000002007423 */ /* 0x080fe6000000283d */
[----:B------:R-:W1:Y:S01]  /*78f0*/  MUFU.EX2 R62, R32 ;  /* 0x00000020003e7308 */ /* 0x000e620000000800 */
[-C--:B------:R-:W-:Y:S04]  /*7900*/  FFMA.RM R42, R0, R34.reuse, 12582913 ;  /* 0x4b400001002a7423 */ /* 0x080fe80000004022 */
[----:B------:R-:W-:Y:S04]  /*7910*/  FADD R0, R42, -12583039 ;  /* 0xcb40007f2a007421 */ /* 0x000fe80000000000 */
[C---:B------:R-:W-:Y:S04]  /*7920*/  FFMA R0, R2.reuse, -1.4426950216293334961, -R0 ;  /* 0xbfb8aa3b02007823 */ /* 0x040fe80000000800 */
[----:B------:R-:W-:Y:S01]  /*7930*/  FFMA R0, R2, -1.925963033500011079e-08, R0 ;  /* 0xb2a5706002007823 */ /* 0x000fe20000000000 */
[-C--:B------:R-:W-:Y:S03]  /*7940*/  FFMA.SAT R2, R3, -R61.reuse, 0.5 ;  /* 0x3f00000003027423 */ /* 0x080fe6000000283d */
[----:B------:R-:W2:Y:S01]  /*7950*/  MUFU.EX2 R64, R0 ;  /* 0x0000000000407308 */ /* 0x000ea20000000800 */
[-C--:B------:R-:W-:Y:S04]  /*7960*/  FFMA.RM R43, R2, R34.reuse, 12582913 ;  /* 0x4b400001022b7423 */ /* 0x080fe80000004022 */
[----:B------:R-:W-:Y:S04]  /*7970*/  FADD R2, R43, -12583039 ;  /* 0xcb40007f2b027421 */ /* 0x000fe80000000000 */
[C---:B------:R-:W-:Y:S04]  /*7980*/  FFMA R2, R3.reuse, -1.4426950216293334961, -R2 ;  /* 0xbfb8aa3b03027823 */ /* 0x040fe80000000802 */
[----:B------:R-:W-:Y:S01]  /*7990*/  FFMA R2, R3, -1.925963033500011079e-08, R2 ;  /* 0xb2a5706003027823 */ /* 0x000fe20000000002 */
[-C--:B------:R-:W-:Y:S03]  /*79a0*/  FFMA.SAT R3, R7, -R61.reuse, 0.5 ;  /* 0x3f00000007037423 */ /* 0x080fe6000000283d */
[----:B------:R-:W3:Y:S01]  /*79b0*/  MUFU.EX2 R65, R2 ;  /* 0x0000000200417308 */ /* 0x000ee20000000800 */
[-C--:B------:R-:W-:Y:S04]  /*79c0*/  FFMA.RM R44, R3, R34.reuse, 12582913 ;  /* 0x4b400001032c7423 */ /* 0x080fe80000004022 */
[----:B------:R-:W-:Y:S04]  /*79d0*/  FADD R3, R44, -12583039 ;  /* 0xcb40007f2c037421 */ /* 0x000fe80000000000 */
[C---:B------:R-:W-:Y:S04]  /*79e0*/  FFMA R3, R7.reuse, -1.4426950216293334961, -R3 ;  /* 0xbfb8aa3b07037823 */ /* 0x040fe80000000803 */
[----:B------:R-:W-:Y:S01]  /*79f0*/  FFMA R3, R7, -1.925963033500011079e-08, R3 ;  /* 0xb2a5706007037823 */ /* 0x000fe20000000003 */
[CC--:B------:R-:W-:Y:S03]  /*7a00*/  FFMA.SAT R7, R4.reuse, -R61.reuse, 0.5 ;  /* 0x3f00000004077423 */ /* 0x0c0fe6000000283d */
[----:B------:R-:W4:Y:S01]  /*7a10*/  MUFU.EX2 R66, R3 ;  /* 0x0000000300427308 */ /* 0x000f220000000800 */
[-C--:B------:R-:W-:Y:S04]  /*7a20*/  FFMA.RM R45, R7, R34.reuse, 12582913 ;  /* 0x4b400001072d7423 */ /* 0x080fe80000004022 */
[----:B------:R-:W-:Y:S04]  /*7a30*/  FADD R7, R45, -12583039 ;  /* 0xcb40007f2d077421 */ /* 0x000fe80000000000 */
[C---:B------:R-:W-:Y:S04]  /*7a40*/  FFMA R7, R4.reuse, -1.4426950216293334961, -R7 ;  /* 0xbfb8aa3b04077823 */ /* 0x040fe80000000807 */
[----:B------:R-:W-:Y:S01]  /*7a50*/  FFMA R7, R4, -1.925963033500011079e-08, R7 ;  /* 0xb2a5706004077823 */ /* 0x000fe20000000007 */
[CC--:B------:R-:W-:Y:S03]  /*7a60*/  FFMA.SAT R4, R5.reuse, -R61.reuse, 0.5 ;  /* 0x3f00000005047423 */ /* 0x0c0fe6000000283d */
[----:B------:R-:W5:Y:S01]  /*7a70*/  MUFU.EX2 R67, R7 ;  /* 0x0000000700437308 */ /* 0x000f620000000800 */
        /* <DEDUP_REMOVED lines=22> */
[CC--:B------:R-:W-:Y:S04]  /*7be0*/  FFMA.SAT R8, R9.reuse, -R61.reuse, 0.5 ;  /* 0x3f00000009087423 */ /* 0x0c0fe8000000283d */
[-C--:B------:R-:W-:Y:S04]  /*7bf0*/  FFMA.RM R50, R8, R34.reuse, 12582913 ;  /* 0x4b40000108327423 */ /* 0x080fe80000004022 */
[----:B------:R-:W-:Y:S04]  /*7c00*/  FADD R8, R50, -12583039 ;  /* 0xcb40007f32087421 */ /* 0x000fe80000000000 */
[C---:B------:R-:W-:Y:S04]  /*7c10*/  FFMA R8, R9.reuse, -1.4426950216293334961, -R8 ;  /* 0xbfb8aa3b09087823 */ /* 0x040fe80000000808 */
[----:B------:R-:W-:Y:S01]  /*7c20*/  FFMA R8, R9, -1.925963033500011079e-08, R8 ;  /* 0xb2a5706009087823 */ /* 0x000fe20000000008 */
[CC--:B------:R-:W-:Y:S03]  /*7c30*/  FFMA.SAT R9, R10.reuse, -R61.reuse, 0.5 ;  /* 0x3f0000000a097423 */ /* 0x0c0fe6000000283d */
[----:B------:R-:W-:Y:S01]  /*7c40*/  MUFU.EX2 R71, R8 ;  /* 0x0000000800477308 */ /* 0x000fe20000000800 */
        /* <DEDUP_REMOVED lines=40> */
[----:B------:R1:W-:Y:S01]  /*7ed0*/  MUFU.EX2 R77, R19 ;  /* 0x00000013004d7308 */ /* 0x0003e20000000800 */
[-C--:B------:R-:W-:Y:S04]  /*7ee0*/  FFMA.RM R58, R16, R34.reuse, 12582913 ;  /* 0x4b400001103a7423 */ /* 0x080fe80000004022 */
[----:B------:R-:W-:Y:S04]  /*7ef0*/  FADD R16, R58, -12583039 ;  /* 0xcb40007f3a107421 */ /* 0x000fe80000000000 */
[C---:B------:R-:W-:Y:S04]  /*7f00*/  FFMA R16, R17.reuse, -1.4426950216293334961, -R16 ;  /* 0xbfb8aa3b11107823 */ /* 0x040fe80000000810 */
[----:B------:R-:W-:Y:S01]  /*7f10*/  FFMA R16, R17, -1.925963033500011079e-08, R16 ;  /* 0xb2a5706011107823 */ /* 0x000fe20000000010 */
[CC--:B------:R-:W-:Y:S03]  /*7f20*/  FFMA.SAT R17, R18.reuse, -R61.reuse, 0.5 ;  /* 0x3f00000012117423 */ /* 0x0c0fe6000000283d */
[----:B------:R-:W-:Y:S01]  /*7f30*/  MUFU.EX2 R78, R16 ;  /* 0x00000010004e7308 */ /* 0x000fe20000000800 */
[-C--:B------:R-:W-:Y:S01]  /*7f40*/  FFMA.RM R59, R17, R34.reuse, 12582913 ;  /* 0x4b400001113b7423 */ /* 0x080fe20000004022 */
[----:B-1----:R-:W-:Y:S03]  /*7f50*/  SHF.L.U32 R19, R45, 0x17, RZ ;  /* 0x000000172d137819 */ /* 0x002fe600000006ff */
        /* <DEDUP_REMOVED lines=8> */
[-C--:B------:R-:W-:Y:S03]  /*7fe0*/  FFMA.SAT R23, R20, -R61.reuse, 0.5 ;  /* 0x3f00000014177423 */ /* 0x080fe6000000283d */
[----:B------:R1:W-:Y:S01]  /*7ff0*/  MUFU.EX2 R79, R18 ;  /* 0x00000012004f7308 */ /* 0x0003e20000000800 */
[-C--:B------:R-:W-:Y:S04]  /*8000*/  FFMA.RM R32, R23, R34.reuse, 12582913 ;  /* 0x4b40000117207423 */ /* 0x080fe80000004022 */
[----:B------:R-:W-:Y:S04]  /*8010*/  FADD R23, R32, -12583039 ;  /* 0xcb40007f20177421 */ /* 0x000fe80000000000 */
[C---:B------:R-:W-:Y:S04]  /*8020*/  FFMA R23, R20.reuse, -1.4426950216293334961, -R23 ;  /* 0xbfb8aa3b14177823 */ /* 0x040fe80000000817 */
[----:B------:R-:W-:Y:S01]  /*8030*/  FFMA R23, R20, -1.925963033500011079e-08, R23 ;  /* 0xb2a5706014177823 */ /* 0x000fe20000000017 */
[CC--:B------:R-:W-:Y:S01]  /*8040*/  FFMA.SAT R0, R21.reuse, -R61.reuse, 0.5 ;  /* 0x3f00000015007423 */ /* 0x0c0fe2000000283d */
[----:B-1----:R-:W-:Y:S03]  /*8050*/  SHF.L.U32 R18, R44, 0x17, RZ ;  /* 0x000000172c127819 */ /* 0x002fe600000006ff */
[-C--:B------:R-:W-:Y:S04]  /*8060*/  FFMA.RM R20, R0, R34.reuse, 12582913 ;  /* 0x4b40000100147423 */ /* 0x080fe80000004022 */
[----:B------:R-:W-:Y:S04]  /*8070*/  FADD R0, R20, -12583039 ;  /* 0xcb40007f14007421 */ /* 0x000fe80000000000 */
[C---:B------:R-:W-:Y:S04]  /*8080*/  FFMA R0, R21.reuse, -1.4426950216293334961, -R0 ;  /* 0xbfb8aa3b15007823 */ /* 0x040fe80000000800 */
[----:B------:R-:W-:Y:S01]  /*8090*/  FFMA R0, R21, -1.925963033500011079e-08, R0 ;  /* 0xb2a5706015007823 */ /* 0x000fe20000000000 */
[-C--:B------:R-:W-:Y:S03]  /*80a0*/  FFMA.SAT R2, R22, -R61.reuse, 0.5 ;  /* 0x3f00000016027423 */ /* 0x080fe6000000283d */
[----:B------:R-:W-:Y:S01]  /*80b0*/  MUFU.EX2 R80, R0 ;  /* 0x0000000000507308 */ /* 0x000fe20000000800 */
        /* <DEDUP_REMOVED lines=10> */
[-C--:B------:R-:W-:Y:S01]  /*8160*/  FFMA.SAT R4, R24, -R61.reuse, 0.5 ;  /* 0x3f00000018047423 */ /* 0x080fe2000000283d */
[----:B------:R1:W5:Y:S03]  /*8170*/  MUFU.EX2 R27, R11 ;  /* 0x0000000b001b7308 */ /* 0x0003660000000800 */
[-C--:B-1----:R-:W-:Y:S04]  /*8180*/  FFMA.RM R11, R4, R34.reuse, 12582913 ;  /* 0x4b400001040b7423 */ /* 0x082fe80000004022 */
[----:B------:R-:W-:Y:S04]  /*8190*/  FADD R4, R11, -12583039 ;  /* 0xcb40007f0b047421 */ /* 0x000fe80000000000 */
[C---:B------:R-:W-:Y:S04]  /*81a0*/  FFMA R4, R24.reuse, -1.4426950216293334961, -R4 ;  /* 0xbfb8aa3b18047823 */ /* 0x040fe80000000804 */
[----:B------:R-:W-:Y:S01]  /*81b0*/  FFMA R4, R24, -1.925963033500011079e-08, R4 ;  /* 0xb2a5706018047823 */ /* 0x000fe20000000004 */
[-C--:B------:R-:W-:Y:S04]  /*81c0*/  FFMA.SAT R5, R25, -R61.reuse, 0.5 ;  /* 0x3f00000019057423 */ /* 0x080fe8000000283d */
[-C--:B------:R-:W-:Y:S04]  /*81d0*/  FFMA.RM R24, R5, R34.reuse, 12582913 ;  /* 0x4b40000105187423 */ /* 0x080fe80000004022 */
[----:B------:R-:W-:Y:S04]  /*81e0*/  FADD R5, R24, -12583039 ;  /* 0xcb40007f18057421 */ /* 0x000fe80000000000 */
[C---:B------:R-:W-:Y:S04]  /*81f0*/  FFMA R5, R25.reuse, -1.4426950216293334961, -R5 ;  /* 0xbfb8aa3b19057823 */ /* 0x040fe80000000805 */
[----:B------:R-:W-:Y:S01]  /*8200*/  FFMA R5, R25, -1.925963033500011079e-08, R5 ;  /* 0xb2a5706019057823 */ /* 0x000fe20000000005 */
[-C--:B------:R-:W-:Y:S01]  /*8210*/  FFMA.SAT R6, R26, -R61.reuse, 0.5 ;  /* 0x3f0000001a067423 */ /* 0x080fe2000000283d */
[----:B------:R-:W-:Y:S03]  /*8220*/  SHF.L.U32 R25, R49, 0x17, RZ ;  /* 0x0000001731197819 */ /* 0x000fe600000006ff */
[-C--:B------:R-:W-:Y:S04]  /*8230*/  FFMA.RM R15, R6, R34.reuse, 12582913 ;  /* 0x4b400001060f7423 */ /* 0x080fe80000004022 */
[----:B------:R-:W-:Y:S04]  /*8240*/  FADD R6, R15, -12583039 ;  /* 0xcb40007f0f067421 */ /* 0x000fe80000000000 */
[C---:B------:R-:W-:Y:S04]  /*8250*/  FFMA R6, R26.reuse, -1.4426950216293334961, -R6 ;  /* 0xbfb8aa3b1a067823 */ /* 0x040fe80000000806 */
[----:B------:R-:W-:Y:S01]  /*8260*/  FFMA R6, R26, -1.925963033500011079e-08, R6 ;  /* 0xb2a570601a067823 */ /* 0x000fe20000000006 */
[-C--:B------:R-:W-:Y:S01]  /*8270*/  FFMA.SAT R7, R31, -R61.reuse, 0.5 ;  /* 0x3f0000001f077423 */ /* 0x080fe2000000283d */
[----:B------:R1:W5:Y:S03]  /*8280*/  MUFU.EX2 R26, R13 ;  /* 0x0000000d001a7308 */ /* 0x0003660000000800 */
[-C--:B------:R-:W-:Y:S04]  /*8290*/  FFMA.RM R12, R7, R34.reuse, 12582913 ;  /* 0x4b400001070c7423 */ /* 0x080fe80000004022 */
[----:B------:R-:W-:Y:S04]  /*82a0*/  FADD R7, R12, -12583039 ;  /* 0xcb40007f0c077421 */ /* 0x000fe80000000000 */
[C---:B------:R-:W-:Y:S04]  /*82b0*/  FFMA R7, R31.reuse, -1.4426950216293334961, -R7 ;  /* 0xbfb8aa3b1f077823 */ /* 0x040fe80000000807 */
[----:B------:R-:W-:Y:S01]  /*82c0*/  FFMA R7, R31, -1.925963033500011079e-08, R7 ;  /* 0xb2a570601f077823 */ /* 0x000fe20000000007 */
[-C--:B------:R-:W-:Y:S04]  /*82d0*/  FFMA.SAT R8, R28, -R61.reuse, 0.5 ;  /* 0x3f0000001c087423 */ /* 0x080fe8000000283d */
[-C--:B-1----:R-:W-:Y:S04]  /*82e0*/  FFMA.RM R13, R8, R34.reuse, 12582913 ;  /* 0x4b400001080d7423 */ /* 0x082fe80000004022 */
        /* <DEDUP_REMOVED lines=9> */
[-C--:B------:R-:W-:Y:S01]  /*8380*/  FFMA.SAT R10, R30, -R61.reuse, 0.5 ;  /* 0x3f0000001e0a7423 */ /* 0x080fe2000000283d */
[----:B------:R2:W5:Y:S01]  /*8390*/  MUFU.EX2 R29, R23 ;  /* 0x00000017001d7308 */ /* 0x0005620000000800 */
[----:B-1----:R-:W-:Y:S02]  /*83a0*/  @P6 IADD3 R17, PT, PT, R118, 0x210, RZ ;  /* 0x0000021076116810 */ /* 0x002fe40007ffe0ff */
[-C--:B------:R-:W-:Y:S02]  /*83b0*/  FFMA.RM R16, R10, R34.reuse, 12582913 ;  /* 0x4b4000010a107423 */ /* 0x080fe40000004022 */
[----:B------:R-:W-:Y:S02]  /*83c0*/  @P6 LOP3.LUT R17, R17, 0xfefffff8, RZ, 0xc0, !PT ;  /* 0xfefffff811116812 */ /* 0x000fe400078ec0ff */
[----:B------:R-:W-:Y:S02]  /*83d0*/  FADD R10, R16, -12583039 ;  /* 0xcb40007f100a7421 */ /* 0x000fe40000000000 */
[----:B------:R1:W-:Y:S02]  /*83e0*/  @P6 SYNCS.ARRIVE.TRANS64.RED.A1T0 RZ, [R17+URZ], RZ ;  /* 0x000000ff11ff69a7 */ /* 0x0003e400081004ff */
[C---:B------:R-:W-:Y:S04]  /*83f0*/  FFMA R10, R30.reuse, -1.4426950216293334961, -R10 ;  /* 0xbfb8aa3b1e0a7823 */ /* 0x040fe8000000080a */
[----:B------:R-:W-:Y:S01]  /*8400*/  FFMA R10, R30, -1.925963033500011079e-08, R10 ;  /* 0xb2a570601e0a7823 */ /* 0x000fe2000000000a */
[C---:B------:R-:W-:Y:S01]  /*8410*/  FFMA.SAT R2, R35.reuse, -R61, 0.5 ;  /* 0x3f00000023027423 */ /* 0x040fe2000000283d */
[----:B--2---:R-:W-:Y:S03]  /*8420*/  SHF.L.U32 R23, R48, 0x17, RZ ;  /* 0x0000001730177819 */ /* 0x004fe600000006ff */
[----:B------:R-:W-:Y:S01]  /*8430*/  FFMA.RM R2, R2, R34, 12582913 ;  /* 0x4b40000102027423 */ /* 0x000fe20000004022 */
[----:B------:R-:W-:Y:S03]  /*8440*/  MUFU.EX2 R10, R10 ;  /* 0x0000000a000a7308 */ /* 0x000fe60000000800 */
[C---:B------:R-:W-:Y:S01]  /*8450*/  FADD R0, R2.reuse, -12583039 ;  /* 0xcb40007f02007421 */ /* 0x040fe20000000000 */
[----:B------:R-:W-:Y:S03]  /*8460*/  SHF.L.U32 R2, R2, 0x17, RZ ;  /* 0x0000001702027819 */ /* 0x000fe600000006ff */
[----:B------:R-:W-:Y:S03]  /*8470*/  FFMA R0, R35, -1.4426950216293334961, -R0 ;  /* 0xbfb8aa3b23007823 */ /* 0x000fe60000000800 */
[----:B------:R2:W5:Y:S01]  /*8480*/  MUFU.EX2 R34, R3 ;  /* 0x0000000300227308 */ /* 0x0005620000000800 */
[----:B-1----:R-:W-:Y:S01]  /*8490*/  SHF.L.U32 R17, R43, 0x17, RZ ;  /* 0x000000172b117819 */ /* 0x002fe200000006ff */
[----:B------:R-:W-:Y:S08]  /*84a0*/  FFMA R0, R35, -1.925963033500011079e-08, R0 ;  /* 0xb2a5706023007823 */ /* 0x000ff00000000000 */
[----:B------:R-:W-:Y:S01]  /*84b0*/  MUFU.EX2 R35, R5 ;  /* 0x0000000500237308 */ /* 0x000fe20000000800 */
[----:B--2---:R-:W-:Y:S09]  /*84c0*/  SHF.L.U32 R3, R33, 0x17, RZ ;  /* 0x0000001721037819 */ /* 0x004ff200000006ff */
[----:B------:R1:W2:Y:S01]  /*84d0*/  MUFU.EX2 R33, R4 ;  /* 0x0000000400217308 */ /* 0x0002a20000000800 */
[----:B------:R-:W-:Y:S01]  /*84e0*/  FFMA R3, R62, R3, 1 ;  /* 0x3f8000003e037423 */ /* 0x000fe20000000003 */
[----:B-1----:R-:W-:Y:S05]  /*84f0*/  SHF.L.U32 R4, R42, 0x17, RZ ;  /* 0x000000172a047819 */ /* 0x002fea00000006ff */
[----:B------:R-:W-:Y:S01]  /*8500*/  FFMA R62, R64, R4, 1 ;  /* 0x3f800000403e7423 */ /* 0x000fe20000000004 */
[----:B---3--:R-:W-:Y:S02]  /*8510*/  FFMA R4, R65, R17, 1 ;  /* 0x3f80000041047423 */ /* 0x008fe40000000011 */
[----:B------:R1:W3:Y:S01]  /*8520*/  MUFU.EX2 R64, R6 ;  /* 0x0000000600407308 */ /* 0x0002e20000000800 */
[----:B----4-:R-:W-:Y:S01]  /*8530*/  FFMA R5, R66, R18, 1 ;  /* 0x3f80000042057423 */ /* 0x010fe20000000012 */
[----:B------:R-:W-:Y:S01]  /*8540*/  SHF.L.U32 R18, R46, 0x17, RZ ;  /* 0x000000172e127819 */ /* 0x000fe200000006ff */
[----:B-----5:R-:W-:Y:S01]  /*8550*/  FFMA R17, R67, R19, 1 ;  /* 0x3f80000043117423 */ /* 0x020fe20000000013 */
[----:B------:R-:W-:Y:S03]  /*8560*/  SHF.L.U32 R19, R47, 0x17, RZ ;  /* 0x000000172f137819 */ /* 0x000fe600000006ff */
[----:B------:R-:W-:Y:S01]  /*8570*/  FFMA R61, R68, R18, 1 ;  /* 0x3f800000443d7423 */ /* 0x000fe20000000012 */
[----:B------:R-:W-:Y:S01]  /*8580*/  SHF.L.U32 R18, R51, 0x17, RZ ;  /* 0x0000001733127819 */ /* 0x000fe200000006ff */
[----:B------:R-:W-:Y:S01]  /*8590*/  FFMA R49, R69, R19, 1 ;  /* 0x3f80000045317423 */ /* 0x000fe20000000013 */
[----:B------:R-:W-:Y:S01]  /*85a0*/  SHF.L.U32 R19, R52, 0x17, RZ ;  /* 0x0000001734137819 */ /* 0x000fe200000006ff */
[----:B------:R-:W-:Y:S01]  /*85b0*/  FFMA R31, R70, R23, 1 ;  /* 0x3f800000461f7423 */ /* 0x000fe20000000017 */
[----:B------:R-:W-:Y:S01]  /*85c0*/  SHF.L.U32 R23, R59, 0x17, RZ ;  /* 0x000000173b177819 */ /* 0x000fe200000006ff */
[----:B------:R-:W-:Y:S01]  /*85d0*/  FFMA R30, R27, R25, 1 ;  /* 0x3f8000001b1e7423 */ /* 0x000fe20000000019 */
[----:B-1----:R-:W-:Y:S02]  /*85e0*/  SHF.L.U32 R6, R50, 0x17, RZ ;  /* 0x0000001732067819 */ /* 0x002fe400000006ff */
[----:B------:R1:W4:Y:S03]  /*85f0*/  MUFU.EX2 R50, R7 ;  /* 0x0000000700327308 */ /* 0x0003260000000800 */
[----:B------:R-:W-:Y:S01]  /*8600*/  FFMA R48, R71, R6, 1 ;  /* 0x3f80000047307423 */ /* 0x000fe20000000006 */
[----:B------:R-:W-:Y:S01]  /*8610*/  SHF.L.U32 R6, R53, 0x17, RZ ;  /* 0x0000001735067819 */ /* 0x000fe200000006ff */
[----:B------:R-:W-:Y:S01]  /*8620*/  FFMA R47, R72, R18, 1 ;  /* 0x3f800000482f7423 */ /* 0x000fe20000000012 */
[----:B------:R-:W-:Y:S01]  /*8630*/  SHF.L.U32 R18, R55, 0x17, RZ ;  /* 0x0000001737127819 */ /* 0x000fe200000006ff */
[----:B------:R-:W-:Y:S03]  /*8640*/  FFMA R46, R73, R19, 1 ;  /* 0x3f800000492e7423 */ /* 0x000fe60000000013 */
[----:B------:R5:W-:Y:S01]  /*8650*/  MUFU.EX2 R55, R9 ;  /* 0x0000000900377308 */ /* 0x000be20000000800 */
[----:B------:R-:W-:Y:S01]  /*8660*/  FFMA R45, R74, R6, 1 ;  /* 0x3f8000004a2d7423 */ /* 0x000fe20000000006 */
[----:B------:R-:W-:Y:S02]  /*8670*/  SHF.L.U32 R6, R56, 0x17, RZ ;  /* 0x0000001738067819 */ /* 0x000fe400000006ff */
[----:B-1----:R-:W-:Y:S06]  /*8680*/  SHF.L.U32 R7, R54, 0x17, RZ ;  /* 0x0000001736077819 */ /* 0x002fec00000006ff */
[----:B------:R1:W4:Y:S01]  /*8690*/  MUFU.EX2 R54, R8 ;  /* 0x0000000800367308 */ /* 0x0003220000000800 */
[----:B------:R-:W-:Y:S01]  /*86a0*/  FFMA R27, R75, R7, 1 ;  /* 0x3f8000004b1b7423 */ /* 0x000fe20000000007 */
[----:B------:R-:W-:Y:S01]  /*86b0*/  SHF.L.U32 R7, R57, 0x17, RZ ;  /* 0x0000001739077819 */ /* 0x000fe200000006ff */
[----:B------:R-:W-:Y:S01]  /*86c0*/  FFMA R18, R26, R18, 1 ;  /* 0x3f8000001a127423 */ /* 0x000fe20000000012 */
[----:B-----5:R-:W-:Y:S01]  /*86d0*/  SHF.L.U32 R9, R21, 0x17, RZ ;  /* 0x0000001715097819 */ /* 0x020fe200000006ff */
[----:B------:R-:W-:Y:S01]  /*86e0*/  FFMA R52, R76, R6, 1 ;  /* 0x3f8000004c347423 */ /* 0x000fe20000000006 */
[----:B------:R-:W-:Y:S01]  /*86f0*/  SHF.L.U32 R6, R60, 0x17, RZ ;  /* 0x000000173c067819 */ /* 0x000fe200000006ff */
[----:B------:R-:W-:Y:S01]  /*8700*/  FFMA R44, R77, R7, 1 ;  /* 0x3f8000004d2c7423 */ /* 0x000fe20000000007 */
[----:B------:R-:W-:Y:S02]  /*8710*/  SHF.L.U32 R7, R32, 0x17, RZ ;  /* 0x0000001720077819 */ /* 0x000fe400000006ff */
[----:B-1----:R-:W-:Y:S05]  /*8720*/  SHF.L.U32 R8, R58, 0x17, RZ ;  /* 0x000000173a087819 */ /* 0x002fea00000006ff */
[----:B------:R-:W-:Y:S01]  /*8730*/  FFMA R19, R78, R8, 1 ;  /* 0x3f8000004e137423 */ /* 0x000fe20000000008 */
[----:B------:R-:W-:Y:S01]  /*8740*/  SHF.L.U32 R8, R20, 0x17, RZ ;  /* 0x0000001714087819 */ /* 0x000fe200000006ff */
[----:B------:R-:W-:Y:S01]  /*8750*/  FFMA R23, R28, R23, 1 ;  /* 0x3f8000001c177423 */ /* 0x000fe20000000017 */
[----:B------:R-:W-:Y:S01]  /*8760*/  FFMA R21, R79, R6, 1 ;  /* 0x3f8000004f157423 */ /* 0x000fe20000000006 */
[----:B------:R-:W-:Y:S01]  /*8770*/  SHF.L.U32 R6, R22, 0x17, RZ ;  /* 0x0000001716067819 */ /* 0x000fe200000006ff */
[----:B------:R-:W-:Y:S01]  /*8780*/  FFMA R43, R29, R7, 1 ;  /* 0x3f8000001d2b7423 */ /* 0x000fe20000000007 */
[----:B------:R-:W-:Y:S01]  /*8790*/  SHF.L.U32 R7, R11, 0x17, RZ ;  /* 0x000000170b077819 */ /* 0x000fe200000006ff */
[----:B------:R-:W-:Y:S01]  /*87a0*/  FFMA R26, R80, R8, 1 ;  /* 0x3f800000501a7423 */ /* 0x000fe20000000008 */
[----:B------:R-:W-:Y:S01]  /*87b0*/  SHF.L.U32 R8, R24, 0x17, RZ ;  /* 0x0000001718087819 */ /* 0x000fe200000006ff */
[----:B------:R1:W5:Y:S01]  /*87c0*/  MUFU.EX2 R11, R0 ;  /* 0x00000000000b7308 */ /* 0x0003620000000800 */
[----:B------:R-:W-:Y:S01]  /*87d0*/  FFMA R25, R81, R9, 1 ;  /* 0x3f80000051197423 */ /* 0x000fe20000000009 */
[----:B------:R-:W-:Y:S01]  /*87e0*/  SHF.L.U32 R9, R12, 0x17, RZ ;  /* 0x000000170c097819 */ /* 0x000fe200000006ff */
[----:B------:R-:W-:Y:S01]  /*87f0*/  FFMA R53, R34, R6, 1 ;  /* 0x3f80000022357423 */ /* 0x000fe20000000006 */
[----:B------:R-:W-:Y:S01]  /*8800*/  SHF.L.U32 R6, R14, 0x17, RZ ;  /* 0x000000170e067819 */ /* 0x000fe200000006ff */
[----:B--2---:R-:W-:Y:S01]  /*8810*/  FFMA R51, R33, R7, 1 ;  /* 0x3f80000021337423 */ /* 0x004fe20000000007 */
[----:B------:R-:W-:Y:S01]  /*8820*/  SHF.L.U32 R7, R16, 0x17, RZ ;  /* 0x0000001710077819 */ /* 0x000fe200000006ff */
[----:B------:R-:W-:Y:S01]  /*8830*/  FFMA R42, R35, R8, 1 ;  /* 0x3f800000232a7423 */ /* 0x000fe20000000008 */
[----:B------:R-:W-:Y:S04]  /*8840*/  IADD3 R8, PT, PT, R3, 0x1800000, RZ ;  /* 0x0180000003087810 */ /* 0x000fe80007ffe0ff */
[----:B------:R-:W-:Y:S04]  /*8850*/  LOP3.LUT R8, R8, 0x7f800000, RZ, 0xc0, !PT ;  /* 0x7f80000008087812 */ /* 0x000fe800078ec0ff */
[----:B------:R-:W-:Y:S02]  /*8860*/  ISETP.GT.U32.AND P0, PT, R8, 0x1ffffff, PT ;  /* 0x01ffffff0800780c */ /* 0x000fe40003f04070 */
[----:B-1----:R-:W-:Y:S05]  /*8870*/  SHF.L.U32 R0, R15, 0x17, RZ ;  /* 0x000000170f007819 */ /* 0x002fea00000006ff */
[----:B---3--:R-:W-:Y:S01]  /*8880*/  FFMA R28, R64, R0, 1 ;  /* 0x3f800000401c7423 */ /* 0x008fe20000000000 */
[----:B------:R-:W-:Y:S01]  /*8890*/  SHF.L.U32 R0, R13, 0x17, RZ ;  /* 0x000000170d007819 */ /* 0x000fe200000006ff */
[----:B----4-:R-:W-:Y:S04]  /*88a0*/  FFMA R29, R50, R9, 1 ;  /* 0x3f800000321d7423 */ /* 0x010fe80000000009 */
[----:B------:R-:W-:Y:S01]  /*88b0*/  FFMA R50, R54, R0, 1 ;  /* 0x3f80000036327423 */ /* 0x000fe20000000000 */
[----:B------:R-:W-:Y:S01]  /*88c0*/  FFMA R35, R55, R6, 1 ;  /* 0x3f80000037237423 */ /* 0x000fe20000000006 */
[----:B------:R-:W-:Y:S01]  /*88d0*/  FFMA R34, R10, R7, 1 ;  /* 0x3f8000000a227423 */ /* 0x000fe20000000007 */
[----:B-----5:R-:W-:Y:S01]  /*88e0*/  FFMA R33, R11, R2, 1 ;  /* 0x3f8000000b217423 */ /* 0x020fe20000000002 */
[----:B------:R-:W-:Y:S06]  /*88f0*/  @P0 BRA `(.L_x_140) ;  /* 0x0000000000140947 */ /* 0x000fec0003800000 */
[----:B------:R-:W-:Y:S02]  /*8900*/  MOV R57, R3 ;  /* 0x0000000300397202 */ /* 0x000fe40000000f00 */
[----:B------:R-:W-:Y:S02]  /*8910*/  MOV R56, 0x8930 ;  /* 0x0000893000387802 */ /* 0x000fe40000000f00 */
[----:B------:R-:W-:Y:S05]  /*8920*/  CALL.REL.NOINC `($__internal_3_$__cuda_sm20_rcp_rn_f32_slowpath) ;  /* 0x00000038004c7944 */ /* 0x000fea0003c00000 */
[----:B------:R-:W-:Y:S01]  /*8930*/  MOV R0, R32 ;  /* 0x0000002000007202 */ /* 0x000fe20000000f00 */
[----:B------:R-:W-:Y:S05]  /*8940*/  BRA `(.L_x_141) ;  /* 0x0000000000107947 */ /* 0x000fea0003800000 */
.L_x_140:
[----:B------:R-:W1:Y:S02]  /*8950*/  MUFU.RCP R0, R3 ;  /* 0x0000000300007308 */ /* 0x000e640000001000 */
[----:B-1----:R-:W-:Y:S04]  /*8960*/  FFMA R3, R3, R0, -1 ;  /* 0xbf80000003037423 */ /* 0x002fe80000000000 */
[----:B------:R-:W-:Y:S04]  /*8970*/  FADD.FTZ R3, -R3, -RZ ;  /* 0x800000ff03037221 */ /* 0x000fe80000010100 */
[----:B------:R-:W-:Y:S07]  /*8980*/  FFMA R0, R0, R3, R0 ;  /* 0x0000000300007223 */ /* 0x000fee0000000000 */
.L_x_141:
[----:B------:R-:W-:Y:S05]  /*8990*/  BSYNC.RECONVERGENT B1 ;  /* 0x0000000000017941 */ /* 0x000fea0003800200 */
.L_x_139:
[----:B------:R-:W-:Y:S01]  /*89a0*/  VIADD R2, R62, 0x1800000 ;  /* 0x018000003e027836 */ /* 0x000fe20000000000 */
[----:B------:R-:W-:Y:S04]  /*89b0*/  BSSY.RECONVERGENT B1, `(.L_x_142) ;  /* 0x000000e000017945 */ /* 0x000fe80003800200 */
[----:B------:R-:W-:Y:S04]  /*89c0*/  LOP3.LUT R2, R2, 0x7f800000, RZ, 0xc0, !PT ;  /* 0x7f80000002027812 */ /* 0x000fe800078ec0ff */
[----:B------:R-:W-:Y:S11]  /*89d0*/  ISETP.GT.U32.AND P0, PT, R2, 0x1ffffff, PT ;  /* 0x01ffffff0200780c */ /* 0x000ff60003f04070 */
[----:B------:R-:W-:Y:S02]  /*89e0*/  @!UPT UIADD3 URZ, UPT, UPT, URZ, URZ, URZ ;  /* 0x000000fffffff290 */ /* 0x000fe4000fffe0ff */
[----:B------:R-:W-:Y:S05]  /*89f0*/  @P0 BRA `(.L_x_143) ;  /* 0x0000000000140947 */ /* 0x000fea0003800000 */
[----:B------:R-:W-:Y:S02]  /*8a00*/  MOV R57, R62 ;  /* 0x0000003e00397202 */ /* 0x000fe40000000f00 */
[----:B------:R-:W-:Y:S02]  /*8a10*/  MOV R56, 0x8a30 ;  /* 0x00008a3000387802 */ /* 0x000fe40000000f00 */
[----:B------:R-:W-:Y:S05]  /*8a20*/  CALL.REL.NOINC `($__internal_3_$__cuda_sm20_rcp_rn_f32_slowpath) ;  /* 0x00000038000c7944 */ /* 0x000fea0003c00000 */
[----:B------:R-:W-:Y:S01]  /*8a30*/  MOV R2, R32 ;  /* 0x0000002000027202 */ /* 0x000fe20000000f00 */
[----:B------:R-:W-:Y:S05]  /*8a40*/  BRA `(.L_x_144) ;  /* 0x0000000000107947 */ /* 0x000fea0003800000 */
.L_x_143:
[----:B------:R-:W1:Y:S02]  /*8a50*/  MUFU.RCP R2, R62 ;  /* 0x0000003e00027308 */ /* 0x000e640000001000 */
[----:B-1----:R-:W-:Y:S04]  /*8a60*/  FFMA R3, R62, R2, -1 ;  /* 0xbf8000003e037423 */ /* 0x002fe80000000002 */
[----:B------:R-:W-:Y:S04]  /*8a70*/  FADD.FTZ R3, -R3, -RZ ;  /* 0x800000ff03037221 */ /* 0x000fe80000010100 */
[----:B------:R-:W-:Y:S07]  /*8a80*/  FFMA R2, R2, R3, R2 ;  /* 0x0000000302027223 */ /* 0x000fee0000000002 */
.L_x_144:
[----:B------:R-:W-:Y:S05]  /*8a90*/  BSYNC.RECONVERGENT B1 ;  /* 0x0000000000017941 */ /* 0x000fea0003800200 */
.L_x_142:
        /* <DEDUP_REMOVED lines=11> */
.L_x_146:
[----:B------:R-:W1:Y:S02]  /*8b50*/  MUFU.RCP R3, R4 ;  /* 0x0000000400037308 */ /* 0x000e640000001000 */
[----:B-1----:R-:W-:Y:S04]  /*8b60*/  FFMA R4, R4, R3, -1 ;  /* 0xbf80000004047423 */ /* 0x002fe80000000003 */
[----:B------:R-:W-:Y:S04]  /*8b70*/  FADD.FTZ R4, -R4, -RZ ;  /* 0x800000ff04047221 */ /* 0x000fe80000010100 */
[----:B------:R-:W-:Y:S07]  /*8b80*/  FFMA R3, R3, R4, R3 ;  /* 0x0000000403037223 */ /* 0x000fee0000000003 */
.L_x_147:
[----:B------:R-:W-:Y:S05]  /*8b90*/  BSYNC.RECONVERGENT B1 ;  /* 0x0000000000017941 */ /* 0x000fea0003800200 */
.L_x_145:
        /* <DEDUP_REMOVED lines=11> */
.L_x_149:
[----:B------:R-:W1:Y:S02]  /*8c50*/  MUFU.RCP R4, R5 ;  /* 0x0000000500047308 */ /* 0x000e640000001000 */
[----:B-1----:R-:W-:Y:S04]  /*8c60*/  FFMA R5, R5, R4, -1 ;  /* 0xbf80000005057423 */ /* 0x002fe80000000004 */
[----:B------:R-:W-:Y:S04]  /*8c70*/  FADD.FTZ R5, -R5, -RZ ;  /* 0x800000ff05057221 */ /* 0x000fe80000010100 */
[----:B------:R-:W-:Y:S07]  /*8c80*/  FFMA R4, R4, R5, R4 ;  /* 0x0000000504047223 */ /* 0x000fee0000000004 */
.L_x_150:
[----:B------:R-:W-:Y:S05]  /*8c90*/  BSYNC.RECONVERGENT B1 ;  /* 0x0000000000017941 */ /* 0x000fea0003800200 */
.L_x_148:
        /* <DEDUP_REMOVED lines=11> */
.L_x_152:
[----:B------:R-:W1:Y:S02]  /*8d50*/  MUFU.RCP R5, R17 ;  /* 0x0000001100057308 */ /* 0x000e640000001000 */
[----:B-1----:R-:W-:Y:S04]  /*8d60*/  FFMA R6, R17, R5, -1 ;  /* 0xbf80000011067423 */ /* 0x002fe80000000005 */
[----:B------:R-:W-:Y:S04]  /*8d70*/  FADD.FTZ R6, -R6, -RZ ;  /* 0x800000ff06067221 */ /* 0x000fe80000010100 */
[----:B------:R-:W-:Y:S07]  /*8d80*/  FFMA R5, R5, R6, R5 ;  /* 0x0000000605057223 */ /* 0x000fee0000000005 */
.L_x_153:
[----:B------:R-:W-:Y:S05]  /*8d90*/  BSYNC.RECONVERGENT B1 ;  /* 0x0000000000017941 */ /* 0x000fea0003800200 */
.L_x_151:
        /* <DEDUP_REMOVED lines=11> */
.L_x_155:
[----:B------:R-:W1:Y:S02]  /*8e50*/  MUFU.RCP R6, R61 ;  /* 0x0000003d00067308 */ /* 0x000e640000001000 */
[----:B-1----:R-:W-:Y:S04]  /*8e60*/  FFMA R7, R61, R6, -1 ;  /* 0xbf8000003d077423 */ /* 0x002fe80000000006 */
[----:B------:R-:W-:Y:S04]  /*8e70*/  FADD.FTZ R7, -R7, -RZ ;  /* 0x800000ff07077221 */ /* 0x000fe80000010100 */
[----:B------:R-:W-:Y:S07]  /*8e80*/  FFMA R6, R6, R7, R6 ;  /* 0x0000000706067223 */ /* 0x000fee0000000006 */
.L_x_156:
[----:B------:R-:W-:Y:S05]  /*8e90*/  BSYNC.RECONVERGENT B1 ;  /* 0x0000000000017941 */ /* 0x000fea0003800200 */
.L_x_154:
        /* <DEDUP_REMOVED lines=11> */
.L_x_158:
[----:B------:R-:W1:Y:S02]  /*8f50*/  MUFU.RCP R7, R49 ;  /* 0x0000003100077308 */ /* 0x000e640000001000 */
[----:B-1----:R-:W-:Y:S04]  /*8f60*/  FFMA R8, R49, R7, -1 ;  /* 0xbf80000031087423 */ /* 0x002fe80000000007 */
[----:B------:R-:W-:Y:S04]  /*8f70*/  FADD.FTZ R8, -R8, -RZ ;  /* 0x800000ff08087221 */ /* 0x000fe80000010100 */
[----:B------:R-:W-:Y:S07]  /*8f80*/  FFMA R7, R7, R8, R7 ;  /* 0x0000000807077223 */ /* 0x000fee0000000007 */
.L_x_159:
[----:B------:R-:W-:Y:S05]  /*8f90*/  BSYNC.RECONVERGENT B1 ;  /* 0x0000000000017941 */ /* 0x000fea0003800200 */
.L_x_157:
        /* <DEDUP_REMOVED lines=11> */
.L_x_161:
[----:B------:R-:W1:Y:S02]  /*9050*/  MUFU.RCP R8, R31 ;  /* 0x0000001f00087308 */ /* 0x000e640000001000 */
[----:B-1----:R-:W-:Y:S04]  /*9060*/  FFMA R9, R31, R8, -1 ;  /* 0xbf8000001f097423 */ /* 0x002fe80000000008 */
[----:B------:R-:W-:Y:S04]  /*9070*/  FADD.FTZ R9, -R9, -RZ ;  /* 0x800000ff09097221 */ /* 0x000fe80000010100 */
[----:B------:R-:W-:Y:S07]  /*9080*/  FFMA R8, R8, R9, R8 ;  /* 0x0000000908087223 */ /* 0x000fee0000000008 */
.L_x_162:
[----:B------:R-:W-:Y:S05]  /*9090*/  BSYNC.RECONVERGENT B1 ;  /* 0x0000000000017941 */ /* 0x000fea0003800200 */
.L_x_160:
        /* <DEDUP_REMOVED lines=11> */
.L_x_164:
[----:B------:R-:W1:Y:S02]  /*9150*/  MUFU.RCP R9, R30 ;  /* 0x0000001e00097308 */ /* 0x000e640000001000 */
[----:B-1----:R-:W-:Y:S04]  /*9160*/  FFMA R10, R30, R9, -1 ;  /* 0xbf8000001e0a7423 */ /* 0x002fe80000000009 */
[----:B------:R-:W-:Y:S04]  /*9170*/  FADD.FTZ R10, -R10, -RZ ;  /* 0x800000ff0a0a7221 */ /* 0x000fe80000010100 */
[----:B------:R-:W-:Y:S07]  /*9180*/  FFMA R9, R9, R10, R9 ;  /* 0x0000000a09097223 */ /* 0x000fee0000000009 */
.L_x_165:
[----:B------:R-:W-:Y:S05]  /*9190*/  BSYNC.RECONVERGENT B1 ;  /* 0x0000000000017941 */ /* 0x000fea0003800200 */
.L_x_163:
        /* <DEDUP_REMOVED lines=11> */
.L_x_167:
[----:B------:R-:W1:Y:S02]  /*9250*/  MUFU.RCP R10, R48 ;  /* 0x00000030000a7308 */ /* 0x000e640000001000 */
[----:B-1----:R-:W-:Y:S04]  /*9260*/  FFMA R11, R48, R10, -1 ;  /* 0xbf800000300b7423 */ /* 0x002fe8000000000a */
[----:B------:R-:W-:Y:S04]  /*9270*/  FADD.FTZ R11, -R11, -RZ ;  /* 0x800000ff0b0b7221 */ /* 0x000fe80000010100 */
[----:B------:R-:W-:Y:S07]  /*9280*/  FFMA R10, R10, R11, R10 ;  /* 0x0000000b0a0a7223 */ /* 0x000fee000000000a */
.L_x_168:
[----:B------:R-:W-:Y:S05]  /*9290*/  BSYNC.RECONVERGENT B1 ;  /* 0x0000000000017941 */ /* 0x000fea0003800200 */
.L_x_166:
        /* <DEDUP_REMOVED lines=11> */
.L_x_170:
[----:B------:R-:W1:Y:S02]  /*9350*/  MUFU.RCP R11, R47 ;  /* 0x0000002f000b7308 */ /* 0x000e640000001000 */
[----:B-1----:R-:W-:Y:S04]  /*9360*/  FFMA R12, R47, R11, -1 ;  /* 0xbf8000002f0c7423 */ /* 0x002fe8000000000b */
[----:B------:R-:W-:Y:S04]  /*9370*/  FADD.FTZ R12, -R12, -RZ ;  /* 0x800000ff0c0c7221 */ /* 0x000fe80000010100 */
[----:B------:R-:W-:Y:S07]  /*9380*/  FFMA R11, R11, R12, R11 ;  /* 0x0000000c0b0b7223 */ /* 0x000fee000000000b */
.L_x_171:
[----:B------:R-:W-:Y:S05]  /*9390*/  BSYNC.RECONVERGENT B1 ;  /* 0x0000000000017941 */ /* 0x000fea0003800200 */
.L_x_169:
        /* <DEDUP_REMOVED lines=11> */
.L_x_173:
[----:B------:R-:W1:Y:S02]  /*9450*/  MUFU.RCP R12, R46 ;  /* 0x0000002e000c7308 */ /* 0x000e640000001000 */
[----:B-1----:R-:W-:Y:S04]  /*9460*/  FFMA R13, R46, R12, -1 ;  /* 0xbf8000002e0d7423 */ /* 0x002fe8000000000c */
[----:B------:R-:W-:Y:S04]  /*9470*/  FADD.FTZ R13, -R13, -RZ ;  /* 0x800000ff0d0d7221 */ /* 0x000fe80000010100 */
[----:B------:R-:W-:Y:S07]  /*9480*/  FFMA R12, R12, R13, R12 ;  /* 0x0000000d0c0c7223 */ /* 0x000fee000000000c */
.L_x_174:
[----:B------:R-:W-:Y:S05]  /*9490*/  BSYNC.RECONVERGENT B1 ;  /* 0x0000000000017941 */ /* 0x000fea0003800200 */
.L_x_172:
        /* <DEDUP_REMOVED lines=11> */
.L_x_176:
[----:B------:R-:W1:Y:S02]  /*9550*/  MUFU.RCP R13, R45 ;  /* 0x0000002d000d7308 */ /* 0x000e640000001000 */
[----:B-1----:R-:W-:Y:S04]  /*9560*/  FFMA R14, R45, R13, -1 ;  /* 0xbf8000002d0e7423 */ /* 0x002fe8000000000d */
[----:B------:R-:W-:Y:S04]  /*9570*/  FADD.FTZ R14, -R14, -RZ ;  /* 0x800000ff0e0e7221 */ /* 0x000fe80000010100 */
[----:B------:R-:W-:Y:S07]  /*9580*/  FFMA R13, R13, R14, R13 ;  /* 0x0000000e0d0d7223 */ /* 0x000fee000000000d */
.L_x_177:
[----:B------:R-:W-:Y:S05]  /*9590*/  BSYNC.RECONVERGENT B1 ;  /* 0x0000000000017941 */ /* 0x000fea0003800200 */
.L_x_175:
        /* <DEDUP_REMOVED lines=11> */
.L_x_179:
[----:B------:R-:W1:Y:S02]  /*9650*/  MUFU.RCP R14, R27 ;  /* 0x0000001b000e7308 */ /* 0x000e640000001000 */
[----:B-1----:R-:W-:Y:S04]  /*9660*/  FFMA R15, R27, R14, -1 ;  /* 0xbf8000001b0f7423 */ /* 0x002fe8000000000e */
[----:B------:R-:W-:Y:S04]  /*9670*/  FADD.FTZ R15, -R15, -RZ ;  /* 0x800000ff0f0f7221 */ /* 0x000fe80000010100 */
[----:B------:R-:W-:Y:S07]  /*9680*/  FFMA R14, R14, R15, R14 ;  /* 0x0000000f0e0e7223 */ /* 0x000fee000000000e */
.L_x_180:
[----:B------:R-:W-:Y:S05]  /*9690*/  BSYNC.RECONVERGENT B1 ;  /* 0x0000000000017941 */ /* 0x000fea0003800200 */
.L_x_178:
        /* <DEDUP_REMOVED lines=11> */
.L_x_182:
[----:B------:R-:W1:Y:S02]  /*9750*/  MUFU.RCP R15, R18 ;  /* 0x00000012000f7308 */ /* 0x000e640000001000 */
[----:B-1----:R-:W-:Y:S04]  /*9760*/  FFMA R18, R18, R15, -1 ;  /* 0xbf80000012127423 */ /* 0x002fe8000000000f */
[----:B------:R-:W-:Y:S04]  /*9770*/  FADD.FTZ R18, -R18, -RZ ;  /* 0x800000ff12127221 */ /* 0x000fe80000010100 */
[----:B------:R-:W-:Y:S07]  /*9780*/  FFMA R15, R15, R18, R15 ;  /* 0x000000120f0f7223 */ /* 0x000fee000000000f */
.L_x_183:
[----:B------:R-:W-:Y:S05]  /*9790*/  BSYNC.RECONVERGENT B1 ;  /* 0x0000000000017941 */ /* 0x000fea0003800200 */
.L_x_181:
        /* <DEDUP_REMOVED lines=11> */
.L_x_185:
[----:B------:R-:W1:Y:S02]  /*9850*/  MUFU.RCP R16, R52 ;  /* 0x0000003400107308 */ /* 0x000e640000001000 */
[----:B-1----:R-:W-:Y:S04]  /*9860*/  FFMA R17, R52, R16, -1 ;  /* 0xbf80000034117423 */ /* 0x002fe80000000010 */
[----:B------:R-:W-:Y:S04]  /*9870*/  FADD.FTZ R17, -R17, -RZ ;  /* 0x800000ff11117221 */ /* 0x000fe80000010100 */
[----:B------:R-:W-:Y:S07]  /*9880*/  FFMA R16, R16, R17, R16 ;  /* 0x0000001110107223 */ /* 0x000fee0000000010 */
.L_x_186:
[----:B------:R-:W-:Y:S05]  /*9890*/  BSYNC.RECONVERGENT B1 ;  /* 0x0000000000017941 */ /* 0x000fea0003800200 */
.L_x_184:
        /* <DEDUP_REMOVED lines=11> */
.L_x_188:
[----:B------:R-:W1:Y:S02]  /*9950*/  MUFU.RCP R17, R44 ;  /* 0x0000002c00117308 */ /* 0x000e640000001000 */
[----:B-1----:R-:W-:Y:S04]  /*9960*/  FFMA R18, R44, R17, -1 ;  /* 0xbf8000002c127423 */ /* 0x002fe80000000011 */
[----:B------:R-:W-:Y:S04]  /*9970*/  FADD.FTZ R18, -R18, -RZ ;  /* 0x800000ff12127221 */ /* 0x000fe80000010100 */
[----:B------:R-:W-:Y:S07]  /*9980*/  FFMA R17, R17, R18, R17 ;  /* 0x0000001211117223 */ /* 0x000fee0000000011 */
.L_x_189:
[----:B------:R-:W-:Y:S05]  /*9990*/  BSYNC.RECONVERGENT B1 ;  /* 0x0000000000017941 */ /* 0x000fea0003800200 */
.L_x_187:
        /* <DEDUP_REMOVED lines=11> */
.L_x_191:
[----:B------:R-:W1:Y:S02]  /*9a50*/  MUFU.RCP R18, R19 ;  /* 0x0000001300127308 */ /* 0x000e640000001000 */
[----:B-1----:R-:W-:Y:S04]  /*9a60*/  FFMA R19, R19, R18, -1 ;  /* 0xbf80000013137423 */ /* 0x002fe80000000012 */
[----:B------:R-:W-:Y:S04]  /*9a70*/  FADD.FTZ R19, -R19, -RZ ;  /* 0x800000ff13137221 */ /* 0x000fe80000010100 */
[----:B------:R-:W-:Y:S07]  /*9a80*/  FFMA R18, R18, R19, R18 ;  /* 0x0000001312127223 */ /* 0x000fee0000000012 */
.L_x_192:
[----:B------:R-:W-:Y:S05]  /*9a90*/  BSYNC.RECONVERGENT B1 ;  /* 0x0000000000017941 */ /* 0x000fea0003800200 */
.L_x_190:
        /* <DEDUP_REMOVED lines=11> */
.L_x_194:
[----:B------:R-:W1:Y:S02]  /*9b50*/  MUFU.RCP R19, R23 ;  /* 0x0000001700137308 */ /* 0x000e640000001000 */
[----:B-1----:R-:W-:Y:S04]  /*9b60*/  FFMA R23, R23, R19, -1 ;  /* 0xbf80000017177423 */ /* 0x002fe80000000013 */
[----:B------:R-:W-:Y:S04]  /*9b70*/  FADD.FTZ R23, -R23, -RZ ;  /* 0x800000ff17177221 */ /* 0x000fe80000010100 */
[----:B------:R-:W-:Y:S07]  /*9b80*/  FFMA R19, R19, R23, R19 ;  /* 0x0000001713137223 */ /* 0x000fee0000000013 */
.L_x_195:
[----:B------:R-:W-:Y:S05]  /*9b90*/  BSYNC.RECONVERGENT B1 ;  /* 0x0000000000017941 */ /* 0x000fea0003800200 */
.L_x_193:
        /* <DEDUP_REMOVED lines=11> */
.L_x_197:
[----:B------:R-:W1:Y:S02]  /*9c50*/  MUFU.RCP R20, R21 ;  /* 0x0000001500147308 */ /* 0x000e640000001000 */
[----:B-1----:R-:W-:Y:S04]  /*9c60*/  FFMA R21, R21, R20, -1 ;  /* 0xbf80000015157423 */ /* 0x002fe80000000014 */
[----:B------:R-:W-:Y:S04]  /*9c70*/  FADD.FTZ R21, -R21, -RZ ;  /* 0x800000ff15157221 */ /* 0x000fe80000010100 */
[----:B------:R-:W-:Y:S07]  /*9c80*/  FFMA R20, R20, R21, R20 ;  /* 0x0000001514147223 */ /* 0x000fee0000000014 */
.L_x_198:
[----:B------:R-:W-:Y:S05]  /*9c90*/  BSYNC.RECONVERGENT B1 ;  /* 0x0000000000017941 */ /* 0x000fea0003800200 */
.L_x_196:
        /* <DEDUP_REMOVED lines=11> */
.L_x_200:
[----:B------:R-:W1:Y:S02]  /*9d50*/  MUFU.RCP R21, R43 ;  /* 0x0000002b00157308 */ /* 0x000e640000001000 */
[----:B-1----:R-:W-:Y:S04]  /*9d60*/  FFMA R22, R43, R21, -1 ;  /* 0xbf8000002b167423 */ /* 0x002fe80000000015 */
[----:B------:R-:W-:Y:S04]  /*9d70*/  FADD.FTZ R22, -R22, -RZ ;  /* 0x800000ff16167221 */ /* 0x000fe80000010100 */
[----:B------:R-:W-:Y:S07]  /*9d80*/  FFMA R21, R21, R22, R21 ;  /* 0x0000001615157223 */ /* 0x000fee0000000015 */
.L_x_201:
[----:B------:R-:W-:Y:S05]  /*9d90*/  BSYNC.RECONVERGENT B1 ;  /* 0x0000000000017941 */ /* 0x000fea0003800200 */
.L_x_199:
        /* <DEDUP_REMOVED lines=11> */
.L_x_203:
[----:B------:R-:W1:Y:S02]  /*9e50*/  MUFU.RCP R22, R26 ;  /* 0x0000001a00167308 */ /* 0x000e640000001000 */
[----:B-1----:R-:W-:Y:S04]  /*9e60*/  FFMA R23, R26, R22, -1 ;  /* 0xbf8000001a177423 */ /* 0x002fe80000000016 */
[----:B------:R-:W-:Y:S04]  /*9e70*/  FADD.FTZ R23, -R23, -RZ ;  /* 0x800000ff17177221 */ /* 0x000fe80000010100 */
[----:B------:R-:W-:Y:S07]  /*9e80*/  FFMA R22, R22, R23, R22 ;  /* 0x0000001716167223 */ /* 0x000fee0000000016 */
.L_x_204:
[----:B------:R-:W-:Y:S05]  /*9e90*/  BSYNC.RECONVERGENT B1 ;  /* 0x0000000000017941 */ /* 0x000fea0003800200 */
.L_x_202:
        /* <DEDUP_REMOVED lines=11> */
.L_x_206:
[----:B------:R-:W1:Y:S02]  /*9f50*/  MUFU.RCP R23, R25 ;  /* 0x0000001900177308 */ /* 0x000e640000001000 */
[----:B-1----:R-:W-:Y:S04]  /*9f60*/  FFMA R25, R25, R23, -1 ;  /* 0xbf80000019197423 */ /* 0x002fe80000000017 */
[----:B------:R-:W-:Y:S04]  /*9f70*/  FADD.FTZ R25, -R25, -RZ ;  /* 0x800000ff19197221 */ /* 0x000fe80000010100 */
[----:B------:R-:W-:Y:S07]  /*9f80*/  FFMA R23, R23, R25, R23 ;  /* 0x0000001917177223 */ /* 0x000fee0000000017 */
.L_x_207:
[----:B------:R-:W-:Y:S05]  /*9f90*/  BSYNC.RECONVERGENT B1 ;  /* 0x0000000000017941 */ /* 0x000fea0003800200 */
.L_x_205:
        /* <DEDUP_REMOVED lines=11> */
.L_x_209:
[----:B------:R-:W1:Y:S02]  /*a050*/  MUFU.RCP R24, R53 ;  /* 0x0000003500187308 */ /* 0x000e640000001000 */
[----:B-1----:R-:W-:Y:S04]  /*a060*/  FFMA R25, R53, R24, -1 ;  /* 0xbf80000035197423 */ /* 0x002fe80000000018 */
[----:B------:R-:W-:Y:S04]  /*a070*/  FADD.FTZ R25, -R25, -RZ ;  /* 0x800000ff19197221 */ /* 0x000fe80000010100 */
[----:B------:R-:W-:Y:S07]  /*a080*/  FFMA R24, R24, R25, R24 ;  /* 0x0000001918187223 */ /* 0x000fee0000000018 */
.L_x_210:
[----:B------:R-:W-:Y:S05]  /*a090*/  BSYNC.RECONVERGENT B1 ;  /* 0x0000000000017941 */ /* 0x000fea0003800200 */
.L_x_208:
        /* <DEDUP_REMOVED lines=11> */
.L_x_212:
[----:B------:R-:W1:Y:S02]  /*a150*/  MUFU.RCP R25, R51 ;  /* 0x0000003300197308 */ /* 0x000e640000001000 */
[----:B-1----:R-:W-:Y:S04]  /*a160*/  FFMA R26, R51, R25, -1 ;  /* 0xbf800000331a7423 */ /* 0x002fe80000000019 */
[----:B------:R-:W-:Y:S04]  /*a170*/  FADD.FTZ R26, -R26, -RZ ;  /* 0x800000ff1a1a7221 */ /* 0x000fe80000010100 */
[----:B------:R-:W-:Y:S07]  /*a180*/  FFMA R25, R25, R26, R25 ;  /* 0x0000001a19197223 */ /* 0x000fee0000000019 */
.L_x_213:
[----:B------:R-:W-:Y:S05]  /*a190*/  BSYNC.RECONVERGENT B1 ;  /* 0x0000000000017941 */ /* 0x000fea0003800200 */
.L_x_211:
        /* <DEDUP_REMOVED lines=11> */
.L_x_215:
[----:B------:R-:W1:Y:S02]  /*a250*/  MUFU.RCP R26, R42 ;  /* 0x0000002a001a7308 */ /* 0x000e640000001000 */
[----:B-1----:R-:W-:Y:S04]  /*a260*/  FFMA R27, R42, R26, -1 ;  /* 0xbf8000002a1b7423 */ /* 0x002fe8000000001a */
[----:B------:R-:W-:Y:S04]  /*a270*/  FADD.FTZ R27, -R27, -RZ ;  /* 0x800000ff1b1b7221 */ /* 0x000fe80000010100 */
[----:B------:R-:W-:Y:S07]  /*a280*/  FFMA R26, R26, R27, R26 ;  /* 0x0000001b1a1a7223 */ /* 0x000fee000000001a */
.L_x_216:
[----:B------:R-:W-:Y:S05]  /*a290*/  BSYNC.RECONVERGENT B1 ;  /* 0x0000000000017941 */ /* 0x000fea0003800200 */
.L_x_214:
        /* <DEDUP_REMOVED lines=11> */
.L_x_218:
[----:B------:R-:W1:Y:S02]  /*a350*/  MUFU.RCP R27, R28 ;  /* 0x0000001c001b7308 */ /* 0x000e640000001000 */
[----:B-1----:R-:W-:Y:S04]  /*a360*/  FFMA R28, R28, R27, -1 ;  /* 0xbf8000001c1c7423 */ /* 0x002fe8000000001b */
[----:B------:R-:W-:Y:S04]  /*a370*/  FADD.FTZ R28, -R28, -RZ ;  /* 0x800000ff1c1c7221 */ /* 0x000fe80000010100 */
[----:B------:R-:W-:Y:S07]  /*a380*/  FFMA R27, R27, R28, R27 ;  /* 0x0000001c1b1b7223 */ /* 0x000fee000000001b */
.L_x_219:
[----:B------:R-:W-:Y:S05]  /*a390*/  BSYNC.RECONVERGENT B1 ;  /* 0x0000000000017941 */ /* 0x000fea0003800200 */
.L_x_217:
        /* <DEDUP_REMOVED lines=11> */
.L_x_221:
[----:B------:R-:W1:Y:S02]  /*a450*/  MUFU.RCP R28, R29 ;  /* 0x0000001d001c7308 */ /* 0x000e640000001000 */
[----:B-1----:R-:W-:Y:S04]  /*a460*/  FFMA R29, R29, R28, -1 ;  /* 0xbf8000001d1d7423 */ /* 0x002fe8000000001c */
[----:B------:R-:W-:Y:S04]  /*a470*/  FADD.FTZ R29, -R29, -RZ ;  /* 0x800000ff1d1d7221 */ /* 0x000fe80000010100 */
[----:B------:R-:W-:Y:S07]  /*a480*/  FFMA R28, R28, R29, R28 ;  /* 0x0000001d1c1c7223 */ /* 0x000fee000000001c */
.L_x_222:
[----:B------:R-:W-:Y:S05]  /*a490*/  BSYNC.RECONVERGENT B1 ;  /* 0x0000000000017941 */ /* 0x000fea0003800200 */
.L_x_220:
        /* <DEDUP_REMOVED lines=11> */
.L_x_224:
[----:B------:R-:W1:Y:S02]  /*a550*/  MUFU.RCP R29, R50 ;  /* 0x00000032001d7308 */ /* 0x000e640000001000 */
[----:B-1----:R-:W-:Y:S04]  /*a560*/  FFMA R30, R50, R29, -1 ;  /* 0xbf800000321e7423 */ /* 0x002fe8000000001d */
[----:B------:R-:W-:Y:S04]  /*a570*/  FADD.FTZ R30, -R30, -RZ ;  /* 0x800000ff1e1e7221 */ /* 0x000fe80000010100 */
[----:B------:R-:W-:Y:S07]  /*a580*/  FFMA R29, R29, R30, R29 ;  /* 0x0000001e1d1d7223 */ /* 0x000fee000000001d */
.L_x_225:
[----:B------:R-:W-:Y:S05]  /*a590*/  BSYNC.RECONVERGENT B1 ;  /* 0x0000000000017941 */ /* 0x000fea0003800200 */
.L_x_223:
        /* <DEDUP_REMOVED lines=11> */
.L_x_227:
[----:B------:R-:W1:Y:S02]  /*a650*/  MUFU.RCP R30, R35 ;  /* 0x00000023001e7308 */ /* 0x000e640000001000 */
[----:B-1----:R-:W-:Y:S04]  /*a660*/  FFMA R31, R35, R30, -1 ;  /* 0xbf800000231f7423 */ /* 0x002fe8000000001e */
[----:B------:R-:W-:Y:S04]  /*a670*/  FADD.FTZ R31, -R31, -RZ ;  /* 0x800000ff1f1f7221 */ /* 0x000fe80000010100 */
[----:B------:R-:W-:Y:S07]  /*a680*/  FFMA R30, R30, R31, R30 ;  /* 0x0000001f1e1e7223 */ /* 0x000fee000000001e */
.L_x_228:
[----:B------:R-:W-:Y:S05]  /*a690*/  BSYNC.RECONVERGENT B1 ;  /* 0x0000000000017941 */ /* 0x000fea0003800200 */
.L_x_226:
        /* <DEDUP_REMOVED lines=11> */
.L_x_230:
[----:B------:R-:W1:Y:S02]  /*a750*/  MUFU.RCP R31, R34 ;  /* 0x00000022001f7308 */ /* 0x000e640000001000 */
[----:B-1----:R-:W-:Y:S04]  /*a760*/  FFMA R34, R34, R31, -1 ;  /* 0xbf80000022227423 */ /* 0x002fe8000000001f */
[----:B------:R-:W-:Y:S04]  /*a770*/  FADD.FTZ R34, -R34, -RZ ;  /* 0x800000ff22227221 */ /* 0x000fe80000010100 */
[----:B------:R-:W-:Y:S07]  /*a780*/  FFMA R31, R31, R34, R31 ;  /* 0x000000221f1f7223 */ /* 0x000fee000000001f */
.L_x_231:
[----:B------:R-:W-:Y:S05]  /*a790*/  BSYNC.RECONVERGENT B1 ;  /* 0x0000000000017941 */ /* 0x000fea0003800200 */
.L_x_229:
        /* <DEDUP_REMOVED lines=9> */
[----:B------:R-:W-:Y:S05]  /*a830*/  BRA `(.L_x_234) ;  /* 0x0000000000107947 */ /* 0x000fea0003800000 */
.L_x_233:
[----:B------:R-:W1:Y:S02]  /*a840*/  MUFU.RCP R32, R33 ;  /* 0x0000002100207308 */ /* 0x000e640000001000 */
[----:B-1----:R-:W-:Y:S04]  /*a850*/  FFMA R33, R33, R32, -1 ;  /* 0xbf80000021217423 */ /* 0x002fe80000000020 */
[----:B------:R-:W-:Y:S04]  /*a860*/  FADD.FTZ R33, -R33, -RZ ;  /* 0x800000ff21217221 */ /* 0x000fe80000010100 */
[----:B------:R-:W-:Y:S07]  /*a870*/  FFMA R32, R32, R33, R32 ;  /* 0x0000002120207223 */ /* 0x000fee0000000020 */
.L_x_234:
[----:B------:R-:W-:Y:S05]  /*a880*/  BSYNC.RECONVERGENT B1 ;  /* 0x0000000000017941 */ /* 0x000fea0003800200 */
.L_x_232:
[----:B------:R-:W-:Y:S01]  /*a890*/  F2FP.SATFINITE.E4M3.F32.PACK_AB_MERGE_C R0, R2, R0, RZ ;  /* 0x000000000200723e */ /* 0x000fe200048070ff */
[----:B------:R-:W-:Y:S01]  /*a8a0*/  USHF.L.U32 UR8, UR42, 0xc, URZ ;  /* 0x0000000c2a087899 */ /* 0x000fe200080006ff */
[----:B------:R-:W-:Y:S01]  /*a8b0*/  F2FP.SATFINITE.E4M3.F32.PACK_AB_MERGE_C R10, R10, R9, RZ ;  /* 0x000000090a0a723e */ /* 0x000fe200048070ff */
[----:B------:R-:W-:Y:S01]  /*a8c0*/  BSSY.RECONVERGENT B0, `(.L_x_235) ;  /* 0x0000042000007945 */ /* 0x000fe20003800200 */
[----:B------:R-:W-:Y:S02]  /*a8d0*/  F2FP.SATFINITE.E4M3.F32.PACK_AB_MERGE_C R11, R12, R11, RZ ;  /* 0x0000000b0c0b723e */ /* 0x000fe400048070ff */
[----:B------:R-:W-:Y:S02]  /*a8e0*/  LOP3.LUT P0, RZ, R109, 0x80, RZ, 0xc0, !PT ;  /* 0x000000806dff7812 */ /* 0x000fe4000780c0ff */
[----:B------:R-:W-:Y:S02]  /*a8f0*/  LOP3.LUT R2, R108, UR8, RZ, 0xfc, !PT ;  /* 0x000000086c027c12 */ /* 0x000fe4000f8efcff */
[----:B------:R-:W-:Y:S02]  /*a900*/  F2FP.SATFINITE.E4M3.F32.PACK_AB_MERGE_C R3, R4, R3, RZ ;  /* 0x000000030403723e */ /* 0x000fe400048070ff */
[----:B------:R-:W-:Y:S01]  /*a910*/  F2FP.SATFINITE.E4M3.F32.PACK_AB_MERGE_C R5, R6, R5, RZ ;  /* 0x000000050605723e */ /* 0x000fe200048070ff */
[----:B------:R-:W-:Y:S01]  /*a920*/  VIADD R12, R2, UR41 ;  /* 0x00000029020c7c36 */ /* 0x000fe20008000000 */
[----:B------:R-:W-:Y:S02]  /*a930*/  F2FP.SATFINITE.E4M3.F32.PACK_AB_MERGE_C R7, R8, R7, RZ ;  /* 0x000000070807723e */ /* 0x000fe400048070ff */
[----:B------:R-:W-:Y:S02]  /*a940*/  F2FP.SATFINITE.E4M3.F32.PACK_AB_MERGE_C R13, R14, R13, RZ ;  /* 0x0000000d0e0d723e */ /* 0x000fe400048070ff */
[----:B------:R-:W-:Y:S02]  /*a950*/  F2FP.SATFINITE.E4M3.F32.PACK_AB_MERGE_C R15, R16, R15, RZ ;  /* 0x0000000f100f723e */ /* 0x000fe400048070ff */
[----:B------:R-:W-:Y:S02]  /*a960*/  PRMT R10, R10, 0x5410, R11 ;  /* 0x000054100a0a7816 */ /* 0x000fe4000000000b */
[----:B------:R-:W-:Y:S01]  /*a970*/  PRMT R8, R0, 0x5410, R3 ;  /* 0x0000541000087816 */ /* 0x000fe20000000003 */
[C---:B------:R-:W-:Y:S01]  /*a980*/  VIADD R3, R12.reuse, 0x2300 ;  /* 0x000023000c037836 */ /* 0x040fe20000000000 */
[----:B------:R-:W-:Y:S01]  /*a990*/  PRMT R9, R5, 0x5410, R7 ;  /* 0x0000541005097816 */ /* 0x000fe20000000007 */
[----:B------:R-:W-:Y:S01]  /*a9a0*/  VIADD R0, R12, 0x2310 ;  /* 0x000023100c007836 */ /* 0x000fe20000000000 */
[----:B------:R-:W-:Y:S01]  /*a9b0*/  PRMT R11, R13, 0x5410, R15 ;  /* 0x000054100d0b7816 */ /* 0x000fe2000000000f */
[----:B------:R-:W-:Y:S01]  /*a9c0*/  @P0 VIADD R0, R3, 0xfffffff0 ;  /* 0xfffffff003000836 */ /* 0x000fe20000000000 */
[----:B------:R-:W-:Y:S02]  /*a9d0*/  F2FP.SATFINITE.E4M3.F32.PACK_AB_MERGE_C R4, R18, R17, RZ ;  /* 0x000000111204723e */ /* 0x000fe400048070ff */
[----:B------:R-:W-:Y:S01]  /*a9e0*/  F2FP.SATFINITE.E4M3.F32.PACK_AB_MERGE_C R19, R20, R19, RZ ;  /* 0x000000131413723e */ /* 0x000fe200048070ff */
[----:B------:R1:W-:Y:S01]  /*a9f0*/  STS.128 [R2+UR41+0x2300], R8 ;  /* 0x0023000802007988 */ /* 0x0003e20008000c29 */
[----:B------:R-:W-:Y:S02]  /*aa00*/  F2FP.SATFINITE.E4M3.F32.PACK_AB_MERGE_C R21, R22, R21, RZ ;  /* 0x000000151615723e */ /* 0x000fe400048070ff */
[----:B------:R-:W-:Y:S02]  /*aa10*/  F2FP.SATFINITE.E4M3.F32.PACK_AB_MERGE_C R23, R24, R23, RZ ;  /* 0x000000171817723e */ /* 0x000fe400048070ff */
[----:B------:R-:W-:Y:S02]  /*aa20*/  F2FP.SATFINITE.E4M3.F32.PACK_AB_MERGE_C R6, R26, R25, RZ ;  /* 0x000000191a06723e */ /* 0x000fe400048070ff */
[----:B------:R-:W-:Y:S02]  /*aa30*/  F2FP.SATFINITE.E4M3.F32.PACK_AB_MERGE_C R27, R28, R27, RZ ;  /* 0x0000001b1c1b723e */ /* 0x000fe400048070ff */
[----:B------:R-:W-:Y:S02]  /*aa40*/  F2FP.SATFINITE.E4M3.F32.PACK_AB_MERGE_C R29, R30, R29, RZ ;  /* 0x0000001d1e1d723e */ /* 0x000fe400048070ff */
[----:B------:R-:W-:Y:S02]  /*aa50*/  F2FP.SATFINITE.E4M3.F32.PACK_AB_MERGE_C R31, R32, R31, RZ ;  /* 0x0000001f201f723e */ /* 0x000fe400048070ff */
[----:B------:R-:W-:Y:S02]  /*aa60*/  PRMT R4, R4, 0x5410, R19 ;  /* 0x0000541004047816 */ /* 0x000fe40000000013 */
[----:B------:R-:W-:Y:S02]  /*aa70*/  PRMT R5, R21, 0x5410, R23 ;  /* 0x0000541015057816 */ /* 0x000fe40000000017 */
[----:B------:R-:W-:Y:S02]  /*aa80*/  PRMT R6, R6, 0x5410, R27 ;  /* 0x0000541006067816 */ /* 0x000fe4000000001b */
[----:B------:R-:W-:Y:S02]  /*aa90*/  PRMT R7, R29, 0x5410, R31 ;  /* 0x000054101d077816 */ /* 0x000fe4000000001f */
[----:B------:R-:W-:Y:S03]  /*aaa0*/  ISETP.NE.AND P0, PT, R110, RZ, PT ;  /* 0x000000ff6e00720c */ /* 0x000fe60003f05270 */
[----:B------:R1:W-:Y:S01]  /*aab0*/  STS.128 [R0], R4 ;  /* 0x0000000400007388 */ /* 0x0003e20000000c00 */
[----:B------:R-:W-:Y:S01]  /*aac0*/  @!PT LDS RZ, [RZ] ;  /* 0x00000000fffff984 */ /* 0x000fe20000000800 */
[----:B------:R-:W-:Y:S01]  /*aad0*/  @!PT LDS RZ, [RZ] ;  /* 0x00000000fffff984 */ /* 0x000fe20000000800 */
[----:B------:R-:W-:Y:S01]  /*aae0*/  @!PT LDS RZ, [RZ] ;  /* 0x00000000fffff984 */ /* 0x000fe20000000800 */
[----:B------:R-:W-:Y:S01]  /*aaf0*/  @!PT LDS RZ, [RZ] ;  /* 0x00000000fffff984 */ /* 0x000fe20000000800 */
[----:B------:R2:W-:Y:S07]  /*ab00*/  MEMBAR.ALL.CTA ;  /* 0x0000000000007992 */ /* 0x0005ee0000008000 */
[----:B--2---:R-:W2:Y:S02]  /*ab10*/  FENCE.VIEW.ASYNC.S ;  /* 0x00000000000073c6 */ /* 0x004ea40000000000 */
[----:B--2---:R-:W-:Y:S06]  /*ab20*/  BAR.SYNC.DEFER_BLOCKING 0x1, 0x80 ;  /* 0x0042000000007b1d */ /* 0x004fec0000010000 */
[----:B------:R-:W-:Y:S05]  /*ab30*/  @P0 BRA `(.L_x_236) ;  /* 0x0000000000680947 */ /* 0x000fea0003800000 */
[----:B------:R-:W-:Y:S01]  /*ab40*/  UIADD3 UR10, UP0, UPT, UR46, 0x680, URZ ;  /* 0x000006802e0a7890 */ /* 0x000fe2000ff1e0ff */
[----:B------:R-:W-:Y:S01]  /*ab50*/  R2UR UR6, R94 ;  /* 0x000000005e0672ca */ /* 0x000fe200000e0000 */
[----:B------:R-:W-:Y:S01]  /*ab60*/  UIADD3 UR9, UPT, UPT, UR41, UR8, URZ ;  /* 0x0000000829097290 */ /* 0x000fe2000fffe0ff */
[----:B-1----:R-:W-:Y:S01]  /*ab70*/  IMAD.IADD R0, R93, 0x1, R38 ;  /* 0x000000015d007824 */ /* 0x002fe200078e0226 */
[----:B------:R-:W-:Y:S01]  /*ab80*/  UIADD3.X UR11, UPT, UPT, URZ, UR47, URZ, UP0, !UPT ;  /* 0x0000002fff0b7290 */ /* 0x000fe200087fe4ff */
[----:B------:R-:W-:Y:S01]  /*ab90*/  PLOP3.LUT P0, PT, PT, PT, PT, 0x80, 0x8 ;  /* 0x000000000008781c */ /* 0x000fe20003f0f070 */
[----:B------:R-:W-:Y:S11]  /*aba0*/  UIADD3 UR4, UPT, UPT, UR9, 0x2300, URZ ;  /* 0x0000230009047890 */ /* 0x000ff6000fffe0ff */
[----:B------:R-:W-:Y:S01]  /*abb0*/  @!UPT UIADD3 URZ, UPT, UPT, URZ, URZ, URZ ;  /* 0x000000fffffff290 */ /* 0x000fe2000fffe0ff */
.L_x_237:
[----:B------:R-:W-:Y:S02]  /*abc0*/  PLOP3.LUT P1, PT, P1, P0, PT, 0xf2, 0x2f ;  /* 0x00000000002f781c */ /* 0x000fe40000f21e72 */
[----:B------:R-:W-:Y:S01]  /*abd0*/  @P0 R2UR P1, UR5, R0 ;  /* 0x00000000000502ca */ /* 0x000fe20000020000 */
[----:B------:R-:W-:Y:S07]  /*abe0*/  UMOV UR7, UR36 ;  /* 0x0000002400077c82 */ /* 0x000fee0008000000 */
[----:B------:R-:W-:Y:S05]  /*abf0*/  @P0 PLOP3.LUT P0, PT, P1, PT, PT, 0x80, 0x8 ;  /* 0x000000000008081c */ /* 0x000fea0000f0f070 */
[----:B------:R1:W-:Y:S08]  /*ac00*/  UTMASTG.3D [UR4], [UR10] ;  /* 0x000000040a0073b5 */ /* 0x0003f00008010000 */
[----:B-1----:R-:W-:Y:S05]  /*ac10*/  @P0 BRA.U.ANY `(.L_x_237) ;  /* 0xfffffffd00e80947 */ /* 0x002fea000393ffff */
[----:B------:R-:W-:Y:S01]  /*ac20*/  R2UR UR6, R94 ;  /* 0x000000005e0672ca */ /* 0x000fe200000e0000 */
[----:B------:R-:W-:Y:S01]  /*ac30*/  UIADD3 UR4, UPT, UPT, UR9, 0x2b00, URZ ;  /* 0x00002b0009047890 */ /* 0x000fe2000fffe0ff */
[----:B------:R-:W-:Y:S01]  /*ac40*/  PLOP3.LUT P0, PT, PT, PT, PT, 0x80, 0x8 ;  /* 0x000000000008781c */ /* 0x000fe20003f0f070 */
[----:B------:R-:W-:Y:S11]  /*ac50*/  VIADD R0, R0, 0x40 ;  /* 0x0000004000007836 */ /* 0x000ff60000000000 */
[----:B------:R-:W-:Y:S01]  /*ac60*/  @!UPT UIADD3 URZ, UPT, UPT, URZ, URZ, URZ ;  /* 0x000000fffffff290 */ /* 0x000fe2000fffe0ff */
.L_x_238:
[----:B------:R-:W-:Y:S02]  /*ac70*/  PLOP3.LUT P1, PT, P1, P0, PT, 0xf2, 0x2f ;  /* 0x00000000002f781c */ /* 0x000fe40000f21e72 */
[----:B------:R-:W-:Y:S01]  /*ac80*/  @P0 R2UR P1, UR5, R0 ;  /* 0x00000000000502ca */ /* 0x000fe20000020000 */
[----:B------:R-:W-:Y:S07]  /*ac90*/  UMOV UR7, UR36 ;  /* 0x0000002400077c82 */ /* 0x000fee0008000000 */
[----:B------:R-:W-:Y:S05]  /*aca0*/  @P0 PLOP3.LUT P0, PT, P1, PT, PT, 0x80, 0x8 ;  /* 0x000000000008081c */ /* 0x000fea0000f0f070 */
[----:B------:R1:W-:Y:S08]  /*acb0*/  UTMASTG.3D [UR4], [UR10] ;  /* 0x000000040a0073b5 */ /* 0x0003f00008010000 */
[----:B-1----:R-:W-:Y:S05]  /*acc0*/  @P0 BRA.U.ANY `(.L_x_238) ;  /* 0xfffffffd00e80947 */ /* 0x002fea000393ffff */
[----:B------:R0:W-:Y:S02]  /*acd0*/  UTMACMDFLUSH ;  /* 0x00000000000079b7 */ /* 0x0001e40000000000 */
.L_x_236:
[----:B------:R-:W-:Y:S05]  /*ace0*/  BSYNC.RECONVERGENT B0 ;  /* 0x0000000000007941 */ /* 0x000fea0003800200 */
.L_x_235:
[----:B------:R-:W-:Y:S01]  /*acf0*/  UIADD3 UR42, UPT, UPT, UR42, 0x1, URZ ;  /* 0x000000012a2a7890 */ /* 0x000fe2000fffe0ff */
[----:B------:R-:W-:Y:S01]  /*ad00*/  ISETP.NE.AND P0, PT, R110, RZ, PT ;  /* 0x000000ff6e00720c */ /* 0x000fe20003f05270 */
[----:B------:R-:W-:Y:S02]  /*ad10*/  BSSY.RECONVERGENT B0, `(.L_x_239) ;  /* 0x0000005000007945 */ /* 0x000fe40003800200 */
[----:B------:R-:W-:Y:S04]  /*ad20*/  UISETP.NE.AND UP0, UPT, UR42, 0x2, UPT ;  /* 0x000000022a00788c */ /* 0x000fe8000bf05270 */
[----:B------:R-:W-:Y:S06]  /*ad30*/  USEL UR42, UR42, URZ, UP0 ;  /* 0x000000ff2a2a7287 */ /* 0x000fec0008000000 */
[----:B------:R-:W-:Y:S05]  /*ad40*/  @P0 BRA `(.L_x_240) ;  /* 0x0000000000040947 */ /* 0x000fea0003800000 */
[----:B------:R-:W-:Y:S04]  /*ad50*/  DEPBAR.LE SB0, 0x1 ;  /* 0x000080400000791a */ /* 0x000fe80000000000 */
.L_x_240:
[----:B------:R-:W-:Y:S05]  /*ad60*/  BSYNC.RECONVERGENT B0 ;  /* 0x0000000000007941 */ /* 0x000fea0003800200 */
.L_x_239:
[----:B------:R-:W-:Y:S01]  /*ad70*/  BAR.SYNC.DEFER_BLOCKING 0x1, 0x80 ;  /* 0x0042000000007b1d */ /* 0x000fe20000010000 */
[----:B------:R-:W-:Y:S01]  /*ad80*/  ISETP.NE.AND P1, PT, R115, RZ, PT ;  /* 0x000000ff7300720c */ /* 0x000fe20003f25270 */
[----:B------:R-:W-:Y:S01]  /*ad90*/  IMAD.MOV.U32 R38, RZ, RZ, 0x20 ;  /* 0x00000020ff267424 */ /* 0x000fe200078e00ff */
[----:B------:R-:W-:Y:S02]  /*ada0*/  ISETP.NE.AND P0, PT, R117, RZ, PT ;  /* 0x000000ff7500720c */ /* 0x000fe40003f05270 */
[----:B------:R-:W-:Y:S02]  /*adb0*/  ISETP.NE.AND P2, PT, R114, RZ, PT ;  /* 0x000000ff7200720c */ /* 0x000fe40003f45270 */
[----:B------:R-:W-:Y:S02]  /*adc0*/  PLOP3.LUT P1, PT, P0, P1, PT, 0xf8, 0x8f ;  /* 0x00000000008f781c */ /* 0x000fe40000723f70 */
[----:B------:R-:W-:Y:S11]  /*add0*/  SEL R100, R100, 0x1, P0 ;  /* 0x0000000164647807 */ /* 0x000ff60000000000 */
[----:B-1----:R-:W-:Y:S02]  /*ade0*/  @!P1 LEA R2, R105, UR41, 0x3 ;  /* 0x0000002969029c11 */ /* 0x002fe4000f8e18ff */
[----:B------:R-:W-:Y:S04]  /*adf0*/  @!P1 SHF.L.U32 R0, R104, 0x1f, RZ ;  /* 0x0000001f68009819 */ /* 0x000fe800000006ff */
[----:B------:R-:W1:Y:S02]  /*ae00*/  @!P1 SYNCS.PHASECHK.TRANS64.TRYWAIT P0, [R2+URZ+0x1a0], R0 ;  /* 0x0001a000020095a7 */ /* 0x000e6400080011ff */
[----:B-1----:R-:W-:Y:S02]  /*ae10*/  @!P1 SEL R100, RZ, 0x1, !P0 ;  /* 0x00000001ff649807 */ /* 0x002fe40004000000 */
[----:B------:R-:W-:Y:S02]  /*ae20*/  PLOP3.LUT P1, PT, PT, PT, PT, 0x80, 0x8 ;  /* 0x000000000008781c */ /* 0x000fe40003f2f070 */
[----:B------:R-:W-:Y:S02]  /*ae30*/  PLOP3.LUT P0, PT, PT, PT, PT, 0x8, 0x80 ;  /* 0x000000000080781c */ /* 0x000fe40003f0e170 */
[----:B------:R-:W-:Y:S01]  /*ae40*/  P2R R115, PR, RZ, 0x2 ;  /* 0x00000002ff737803 */ /* 0x000fe20000000000 */
[----:B------:R-:W-:Y:S10]  /*ae50*/  @P2 BRA `(.L_x_241) ;  /* 0xffffffbc005c2947 */ /* 0x000ff4000383ffff */
[----:B------:R-:W-:Y:S01]  /*ae60*/  ISETP.NE.AND P2, PT, R113, RZ, PT ;  /* 0x000000ff7100720c */ /* 0x000fe20003f45270 */
[----:B------:R-:W-:Y:S01]  /*ae70*/  IMAD.MOV.U32 R105, RZ, RZ, R98 ;  /* 0x000000ffff697224 */ /* 0x000fe200078e0062 */
[----:B------:R-:W-:Y:S01]  /*ae80*/  ISETP.NE.AND P0, PT, R95, 0x2, PT ;  /* 0x000000025f00780c */ /* 0x000fe20003f05270 */
[----:B------:R-:W-:Y:S02]  /*ae90*/  IMAD.MOV.U32 R104, RZ, RZ, R99 ;  /* 0x000000ffff687224 */ /* 0x000fe400078e0063 */
[----:B------:R-:W-:Y:S01]  /*aea0*/  IMAD.IADD R22, R101, 0x1, R82 ;  /* 0x0000000165167824 */ /* 0x000fe200078e0252 */
[----:B------:R-:W-:Y:S01]  /*aeb0*/  SEL R0, RZ, 0x1, P0 ;  /* 0x00000001ff007807 */ /* 0x000fe20000000000 */
[----:B------:R-:W-:Y:S01]  /*aec0*/  IMAD.IADD R23, R102, 0x1, R83 ;  /* 0x0000000166177824 */ /* 0x000fe200078e0253 */
[----:B------:R-:W-:Y:S02]  /*aed0*/  SEL R95, R95, RZ, P0 ;  /* 0x000000ff5f5f7207 */ /* 0x000fe40000000000 */
[----:B------:R-:W-:-:S03]  /*aee0*/  LOP3.LUT R106, R106, R0, RZ, 0x3c, !PT ;  /* 0x000000006a6a7212 */ /* 0x000fc600078e3cff */
[----:B------:R-:W-:Y:S01]  /*aef0*/  @P2 R2UR UR36, R103 ;  /* 0x00000000672422ca */ /* 0x000fe200000e0000 */
[----:B------:R-:W-:-:S14]  /*af00*/  @P2 BRA `(.L_x_242) ;  /* 0xffffffac00ec2947 */ /* 0x000fdc000383ffff */
[----:B------:R-:W-:Y:S05]  /*af10*/  EXIT ;  /* 0x000000000000794d */ /* 0x000fea0003800000 */
.L_x_25:
[----:B--2---:R2:W4:Y:S02]  /*af20*/  SYNCS.PHASECHK.TRANS64.TRYWAIT P0, [R2+URZ+0x240], R3 ;  /* 0x00024003020075a7 */ /* 0x00452400080011ff */
[----:B----4-:R-:W-:Y:S05]  /*af30*/  @!P0 NANOSLEEP.SYNCS 0x989680 ;  /* 0x009896800000895d */ /* 0x010fea0003900000 */
[----:B------:R-:W4:Y:S02]  /*af40*/  @!P0 SYNCS.PHASECHK.TRANS64 P0, [R2+URZ+0x240], R3 ;  /* 0x00024003020085a7 */ /* 0x000f2400080010ff */
[----:B----4-:R-:W-:Y:S05]  /*af50*/  @!P0 BRA `(.L_x_25) ;  /* 0xfffffffc00f08947 */ /* 0x010fea000383ffff */
[----:B------:R-:W-:Y:S05]  /*af60*/  BRA `(.L_x_243) ;  /* 0xffffff6800bc7947 */ /* 0x000fea000383ffff */
.L_x_28:
[----:B------:R-:W-:-:S07]  /*af70*/  MOV R2, UR33 ;  /* 0x0000002100027c02 */ /* 0x000fce0008000f00 */
.L_x_244:
[----:B-1----:R1:W2:Y:S02]  /*af80*/  SYNCS.PHASECHK.TRANS64.TRYWAIT P0, [R2+URZ+0xd0], R4 ;  /* 0x0000d004020075a7 */ /* 0x0022a400080011ff */
[----:B--2---:R-:W-:Y:S05]  /*af90*/  @!P0 NANOSLEEP.SYNCS 0x989680 ;  /* 0x009896800000895d */ /* 0x004fea0003900000 */
[----:B------:R-:W2:Y:S02]  /*afa0*/  @!P0 SYNCS.PHASECHK.TRANS64 P0, [R2+URZ+0xd0], R4 ;  /* 0x0000d004020085a7 */ /* 0x000ea400080010ff */
[----:B--2---:R-:W-:Y:S05]  /*afb0*/  @!P0 BRA `(.L_x_244) ;  /* 0xfffffffc00f08947 */ /* 0x004fea000383ffff */
[----:B------:R-:W-:Y:S05]  /*afc0*/  BRA `(.L_x_27) ;  /* 0xffffff6c00207947 */ /* 0x000fea000383ffff */
.L_x_35:
[----:B-1----:R-:W-:-:S07]  /*afd0*/  MOV R2, UR17 ;  /* 0x0000001100027c02 */ /* 0x002fce0008000f00 */
.L_x_245:
[----:B-1----:R1:W2:Y:S02]  /*afe0*/  SYNCS.PHASECHK.TRANS64.TRYWAIT P0, [R2+URZ+0xd0], R4 ;  /* 0x0000d004020075a7 */ /* 0x0022a400080011ff */
[----:B--2---:R-:W-:Y:S05]  /*aff0*/  @!P0 NANOSLEEP.SYNCS 0x989680 ;  /* 0x009896800000895d */ /* 0x004fea0003900000 */
[----:B------:R-:W2:Y:S02]  /*b000*/  @!P0 SYNCS.PHASECHK.TRANS64 P0, [R2+URZ+0xd0], R4 ;  /* 0x0000d004020085a7 */ /* 0x000ea400080010ff */
[----:B--2---:R-:W-:Y:S05]  /*b010*/  @!P0 BRA `(.L_x_245) ;  /* 0xfffffffc00f08947 */ /* 0x004fea000383ffff */
[----:B------:R-:W-:Y:S05]  /*b020*/  BRA `(.L_x_34) ;  /* 0xffffff6c00dc7947 */ /* 0x000fea000383ffff */
.L_x_40:
[----:B-1----:R1:W2:Y:S02]  /*b030*/  SYNCS.PHASECHK.TRANS64.TRYWAIT P0, [R2+URZ+0x1d0], R3 ;  /* 0x0001d003020075a7 */ /* 0x0022a400080011ff */
[----:B--2---:R-:W-:Y:S05]  /*b040*/  @!P0 NANOSLEEP.SYNCS 0x989680 ;  /* 0x009896800000895d */ /* 0x004fea0003900000 */
[----:B------:R-:W2:Y:S02]  /*b050*/  @!P0 SYNCS.PHASECHK.TRANS64 P0, [R2+URZ+0x1d0], R3 ;  /* 0x0001d003020085a7 */ /* 0x000ea400080010ff */
[----:B--2---:R-:W-:Y:S05]  /*b060*/  @!P0 BRA `(.L_x_40) ;  /* 0xfffffffc00f08947 */ /* 0x004fea000383ffff */
[----:B------:R-:W-:Y:S05]  /*b070*/  BRA `(.L_x_246) ;  /* 0xffffff70007c7947 */ /* 0x000fea000383ffff */
.L_x_44:
[----:B---3--:R-:W-:-:S07]  /*b080*/  MOV R0, UR4 ;  /* 0x0000000400007c02 */ /* 0x008fce0008000f00 */
.L_x_247:
[----:B-1----:R1:W2:Y:S02]  /*b090*/  SYNCS.PHASECHK.TRANS64.TRYWAIT P0, [R0+URZ], R2 ;  /* 0x00000002000075a7 */ /* 0x0022a400080011ff */
[----:B--2---:R-:W-:Y:S05]  /*b0a0*/  @!P0 NANOSLEEP.SYNCS 0x989680 ;  /* 0x009896800000895d */ /* 0x004fea0003900000 */
[----:B------:R-:W2:Y:S02]  /*b0b0*/  @!P0 SYNCS.PHASECHK.TRANS64 P0, [R0+URZ], R2 ;  /* 0x00000002000085a7 */ /* 0x000ea400080010ff */
[----:B--2---:R-:W-:Y:S05]  /*b0c0*/  @!P0 BRA `(.L_x_247) ;  /* 0xfffffffc00f08947 */ /* 0x004fea000383ffff */
[----:B------:R-:W-:Y:S05]  /*b0d0*/  BRA `(.L_x_248) ;  /* 0xffffff7400ec7947 */ /* 0x000fea000383ffff */
.L_x_45:
[----:B---3--:R-:W-:-:S07]  /*b0e0*/  MOV R0, UR4 ;  /* 0x0000000400007c02 */ /* 0x008fce0008000f00 */
.L_x_249:
[----:B-1----:R1:W2:Y:S02]  /*b0f0*/  SYNCS.PHASECHK.TRANS64.TRYWAIT P0, [R0+URZ], R3 ;  /* 0x00000003000075a7 */ /* 0x0022a400080011ff */
[----:B--2---:R-:W-:Y:S05]  /*b100*/  @!P0 NANOSLEEP.SYNCS 0x989680 ;  /* 0x009896800000895d */ /* 0x004fea0003900000 */
[----:B------:R-:W2:Y:S02]  /*b110*/  @!P0 SYNCS.PHASECHK.TRANS64 P0, [R0+URZ], R3 ;  /* 0x00000003000085a7 */ /* 0x000ea400080010ff */
[----:B--2---:R-:W-:Y:S05]  /*b120*/  @!P0 BRA `(.L_x_249) ;  /* 0xfffffffc00f08947 */ /* 0x004fea000383ffff */
[----:B------:R-:W-:Y:S05]  /*b130*/  BRA `(.L_x_250) ;  /* 0xffffff7400f87947 */ /* 0x000fea000383ffff */
.L_x_46:
[----:B---3--:R-:W-:-:S07]  /*b140*/  MOV R0, UR4 ;  /* 0x0000000400007c02 */ /* 0x008fce0008000f00 */
.L_x_251:
[----:B-1----:R1:W2:Y:S02]  /*b150*/  SYNCS.PHASECHK.TRANS64.TRYWAIT P0, [R0+URZ], R3 ;  /* 0x00000003000075a7 */ /* 0x0022a400080011ff */
[----:B--2---:R-:W-:Y:S05]  /*b160*/  @!P0 NANOSLEEP.SYNCS 0x989680 ;  /* 0x009896800000895d */ /* 0x004fea0003900000 */
[----:B------:R-:W2:Y:S02]  /*b170*/  @!P0 SYNCS.PHASECHK.TRANS64 P0, [R0+URZ], R3 ;  /* 0x00000003000085a7 */ /* 0x000ea400080010ff */
[----:B--2---:R-:W-:Y:S05]  /*b180*/  @!P0 BRA `(.L_x_251) ;  /* 0xfffffffc00f08947 */ /* 0x004fea000383ffff */
[----:B------:R-:W-:Y:S05]  /*b190*/  BRA `(.L_x_252) ;  /* 0xffffff7800047947 */ /* 0x000fea000383ffff */
.L_x_47:
[----:B---3--:R-:W-:-:S07]  /*b1a0*/  MOV R0, UR4 ;  /* 0x0000000400007c02 */ /* 0x008fce0008000f00 */
.L_x_253:
[----:B-1----:R1:W2:Y:S02]  /*b1b0*/  SYNCS.PHASECHK.TRANS64.TRYWAIT P0, [R0+URZ], R3 ;  /* 0x00000003000075a7 */ /* 0x0022a400080011ff */
[----:B--2---:R-:W-:Y:S05]  /*b1c0*/  @!P0 NANOSLEEP.SYNCS 0x989680 ;  /* 0x009896800000895d */ /* 0x004fea0003900000 */
[----:B------:R-:W2:Y:S02]  /*b1d0*/  @!P0 SYNCS.PHASECHK.TRANS64 P0, [R0+URZ], R3 ;  /* 0x00000003000085a7 */ /* 0x000ea400080010ff */
[----:B--2---:R-:W-:Y:S05]  /*b1e0*/  @!P0 BRA `(.L_x_253) ;  /* 0xfffffffc00f08947 */ /* 0x004fea000383ffff */
[----:B------:R-:W-:Y:S05]  /*b1f0*/  BRA `(.L_x_254) ;  /* 0xffffff7800107947 */ /* 0x000fea000383ffff */
.L_x_48:
[----:B---3--:R-:W-:-:S07]  /*b200*/  MOV R0, UR4 ;  /* 0x0000000400007c02 */ /* 0x008fce0008000f00 */
.L_x_255:
[----:B-1----:R1:W2:Y:S02]  /*b210*/  SYNCS.PHASECHK.TRANS64.TRYWAIT P0, [R0+URZ], R3 ;  /* 0x00000003000075a7 */ /* 0x0022a400080011ff */
[----:B--2---:R-:W-:Y:S05]  /*b220*/  @!P0 NANOSLEEP.SYNCS 0x989680 ;  /* 0x009896800000895d */ /* 0x004fea0003900000 */
[----:B------:R-:W2:Y:S02]  /*b230*/  @!P0 SYNCS.PHASECHK.TRANS64 P0, [R0+URZ], R3 ;  /* 0x00000003000085a7 */ /* 0x000ea400080010ff */
[----:B--2---:R-:W-:Y:S05]  /*b240*/  @!P0 BRA `(.L_x_255) ;  /* 0xfffffffc00f08947 */ /* 0x004fea000383ffff */
[----:B------:R-:W-:Y:S05]  /*b250*/  BRA `(.L_x_256) ;  /* 0xffffff78001c7947 */ /* 0x000fea000383ffff */
.L_x_49:
[----:B---3--:R-:W-:-:S07]  /*b260*/  MOV R0, UR4 ;  /* 0x0000000400007c02 */ /* 0x008fce0008000f00 */
.L_x_257:
[----:B-1----:R1:W2:Y:S02]  /*b270*/  SYNCS.PHASECHK.TRANS64.TRYWAIT P0, [R0+URZ], R3 ;  /* 0x00000003000075a7 */ /* 0x0022a400080011ff */
[----:B--2---:R-:W-:Y:S05]  /*b280*/  @!P0 NANOSLEEP.SYNCS 0x989680 ;  /* 0x009896800000895d */ /* 0x004fea0003900000 */
[----:B------:R-:W2:Y:S02]  /*b290*/  @!P0 SYNCS.PHASECHK.TRANS64 P0, [R0+URZ], R3 ;  /* 0x00000003000085a7 */ /* 0x000ea400080010ff */
[----:B--2---:R-:W-:Y:S05]  /*b2a0*/  @!P0 BRA `(.L_x_257) ;  /* 0xfffffffc00f08947 */ /* 0x004fea000383ffff */
[----:B------:R-:W-:Y:S05]  /*b2b0*/  BRA `(.L_x_258) ;  /* 0xffffff7800287947 */ /* 0x000fea000383ffff */
.L_x_50:
[----:B---3--:R-:W-:-:S07]  /*b2c0*/  MOV R0, UR4 ;  /* 0x0000000400007c02 */ /* 0x008fce0008000f00 */
.L_x_259:
[----:B-1----:R1:W2:Y:S02]  /*b2d0*/  SYNCS.PHASECHK.TRANS64.TRYWAIT P0, [R0+URZ], R3 ;  /* 0x00000003000075a7 */ /* 0x0022a400080011ff */
[----:B--2---:R-:W-:Y:S05]  /*b2e0*/  @!P0 NANOSLEEP.SYNCS 0x989680 ;  /* 0x009896800000895d */ /* 0x004fea0003900000 */
[----:B------:R-:W2:Y:S02]  /*b2f0*/  @!P0 SYNCS.PHASECHK.TRANS64 P0, [R0+URZ], R3 ;  /* 0x00000003000085a7 */ /* 0x000ea400080010ff */
[----:B--2---:R-:W-:Y:S05]  /*b300*/  @!P0 BRA `(.L_x_259) ;  /* 0xfffffffc00f08947 */ /* 0x004fea000383ffff */
[----:B------:R-:W-:Y:S05]  /*b310*/  BRA `(.L_x_260) ;  /* 0xffffff7800347947 */ /* 0x000fea000383ffff */
.L_x_51:
[----:B---3--:R-:W-:-:S07]  /*b320*/  MOV R0, UR4 ;  /* 0x0000000400007c02 */ /* 0x008fce0008000f00 */
.L_x_261:
[----:B-1----:R1:W2:Y:S02]  /*b330*/  SYNCS.PHASECHK.TRANS64.TRYWAIT P0, [R0+URZ], R3 ;  /* 0x00000003000075a7 */ /* 0x0022a400080011ff */
[----:B--2---:R-:W-:Y:S05]  /*b340*/  @!P0 NANOSLEEP.SYNCS 0x989680 ;  /* 0x009896800000895d */ /* 0x004fea0003900000 */
[----:B------:R-:W2:Y:S02]  /*b350*/  @!P0 SYNCS.PHASECHK.TRANS64 P0, [R0+URZ], R3 ;  /* 0x00000003000085a7 */ /* 0x000ea400080010ff */
[----:B--2---:R-:W-:Y:S05]  /*b360*/  @!P0 BRA `(.L_x_261) ;  /* 0xfffffffc00f08947 */ /* 0x004fea000383ffff */
[----:B------:R-:W-:Y:S05]  /*b370*/  BRA `(.L_x_262) ;  /* 0xffffff7800407947 */ /* 0x000fea000383ffff */
.L_x_52:
[----:B---3--:R-:W-:-:S07]  /*b380*/  MOV R0, UR4 ;  /* 0x0000000400007c02 */ /* 0x008fce0008000f00 */
.L_x_263:
[----:B-1----:R1:W2:Y:S02]  /*b390*/  SYNCS.PHASECHK.TRANS64.TRYWAIT P0, [R0+URZ], R3 ;  /* 0x00000003000075a7 */ /* 0x0022a400080011ff */
[----:B--2---:R-:W-:Y:S05]  /*b3a0*/  @!P0 NANOSLEEP.SYNCS 0x989680 ;  /* 0x009896800000895d */ /* 0x004fea0003900000 */
[----:B------:R-:W2:Y:S02]  /*b3b0*/  @!P0 SYNCS.PHASECHK.TRANS64 P0, [R0+URZ], R3 ;  /* 0x00000003000085a7 */ /* 0x000ea400080010ff */
[----:B--2---:R-:W-:Y:S05]  /*b3c0*/  @!P0 BRA `(.L_x_263) ;  /* 0xfffffffc00f08947 */ /* 0x004fea000383ffff */
[----:B------:R-:W-:Y:S05]  /*b3d0*/  BRA `(.L_x_264) ;  /* 0xffffff78004c7947 */ /* 0x000fea000383ffff */
.L_x_53:
[----:B---3--:R-:W-:-:S07]  /*b3e0*/  MOV R0, UR4 ;  /* 0x0000000400007c02 */ /* 0x008fce0008000f00 */
.L_x_265:
[----:B-1----:R1:W2:Y:S02]  /*b3f0*/  SYNCS.PHASECHK.TRANS64.TRYWAIT P0, [R0+URZ], R3 ;  /* 0x00000003000075a7 */ /* 0x0022a400080011ff */
[----:B--2---:R-:W-:Y:S05]  /*b400*/  @!P0 NANOSLEEP.SYNCS 0x989680 ;  /* 0x009896800000895d */ /* 0x004fea0003900000 */
[----:B------:R-:W2:Y:S02]  /*b410*/  @!P0 SYNCS.PHASECHK.TRANS64 P0, [R0+URZ], R3 ;  /* 0x00000003000085a7 */ /* 0x000ea400080010ff */
[----:B--2---:R-:W-:Y:S05]  /*b420*/  @!P0 BRA `(.L_x_265) ;  /* 0xfffffffc00f08947 */ /* 0x004fea000383ffff */
[----:B------:R-:W-:Y:S05]  /*b430*/  BRA `(.L_x_266) ;  /* 0xffffff7800587947 */ /* 0x000fea000383ffff */
.L_x_54:
[----:B---3--:R-:W-:-:S07]  /*b440*/  MOV R0, UR4 ;  /* 0x0000000400007c02 */ /* 0x008fce0008000f00 */
.L_x_267:
[----:B-1----:R1:W2:Y:S02]  /*b450*/  SYNCS.PHASECHK.TRANS64.TRYWAIT P0, [R0+URZ], R3 ;  /* 0x00000003000075a7 */ /* 0x0022a400080011ff */
[----:B--2---:R-:W-:Y:S05]  /*b460*/  @!P0 NANOSLEEP.SYNCS 0x989680 ;  /* 0x009896800000895d */ /* 0x004fea0003900000 */
[----:B------:R-:W2:Y:S02]  /*b470*/  @!P0 SYNCS.PHASECHK.TRANS64 P0, [R0+URZ], R3 ;  /* 0x00000003000085a7 */ /* 0x000ea400080010ff */
[----:B--2---:R-:W-:Y:S05]  /*b480*/  @!P0 BRA `(.L_x_267) ;  /* 0xfffffffc00f08947 */ /* 0x004fea000383ffff */
[----:B------:R-:W-:Y:S05]  /*b490*/  BRA `(.L_x_268) ;  /* 0xffffff7800647947 */ /* 0x000fea000383ffff */
.L_x_55:
[----:B---3--:R-:W-:-:S07]  /*b4a0*/  MOV R0, UR4 ;  /* 0x0000000400007c02 */ /* 0x008fce0008000f00 */
.L_x_269:
[----:B-1----:R1:W2:Y:S02]  /*b4b0*/  SYNCS.PHASECHK.TRANS64.TRYWAIT P0, [R0+URZ], R3 ;  /* 0x00000003000075a7 */ /* 0x0022a400080011ff */
[----:B--2---:R-:W-:Y:S05]  /*b4c0*/  @!P0 NANOSLEEP.SYNCS 0x989680 ;  /* 0x009896800000895d */ /* 0x004fea0003900000 */
[----:B------:R-:W2:Y:S02]  /*b4d0*/  @!P0 SYNCS.PHASECHK.TRANS64 P0, [R0+URZ], R3 ;  /* 0x00000003000085a7 */ /* 0x000ea400080010ff */
[----:B--2---:R-:W-:Y:S05]  /*b4e0*/  @!P0 BRA `(.L_x_269) ;  /* 0xfffffffc00f08947 */ /* 0x004fea000383ffff */
[----:B------:R-:W-:Y:S05]  /*b4f0*/  BRA `(.L_x_270) ;  /* 0xffffff7800707947 */ /* 0x000fea000383ffff */
.L_x_56:
[----:B---3--:R-:W-:-:S07]  /*b500*/  MOV R0, UR4 ;  /* 0x0000000400007c02 */ /* 0x008fce0008000f00 */
.L_x_271:
[----:B-1----:R1:W2:Y:S02]  /*b510*/  SYNCS.PHASECHK.TRANS64.TRYWAIT P0, [R0+URZ], R3 ;  /* 0x00000003000075a7 */ /* 0x0022a400080011ff */
[----:B--2---:R-:W-:Y:S05]  /*b520*/  @!P0 NANOSLEEP.SYNCS 0x989680 ;  /* 0x009896800000895d */ /* 0x004fea0003900000 */
[----:B------:R-:W2:Y:S02]  /*b530*/  @!P0 SYNCS.PHASECHK.TRANS64 P0, [R0+URZ], R3 ;  /* 0x00000003000085a7 */ /* 0x000ea400080010ff */
[----:B--2---:R-:W-:Y:S05]  /*b540*/  @!P0 BRA `(.L_x_271) ;  /* 0xfffffffc00f08947 */ /* 0x004fea000383ffff */
[----:B------:R-:W-:Y:S05]  /*b550*/  BRA `(.L_x_272) ;  /* 0xffffff78007c7947 */ /* 0x000fea000383ffff */
.L_x_57:
[----:B---3--:R-:W-:-:S07]  /*b560*/  MOV R0, UR4 ;  /* 0x0000000400007c02 */ /* 0x008fce0008000f00 */
.L_x_273:
[----:B-1----:R1:W2:Y:S02]  /*b570*/  SYNCS.PHASECHK.TRANS64.TRYWAIT P0, [R0+URZ], R3 ;  /* 0x00000003000075a7 */ /* 0x0022a400080011ff */
[----:B--2---:R-:W-:Y:S05]  /*b580*/  @!P0 NANOSLEEP.SYNCS 0x989680 ;  /* 0x009896800000895d */ /* 0x004fea0003900000 */
[----:B------:R-:W2:Y:S02]  /*b590*/  @!P0 SYNCS.PHASECHK.TRANS64 P0, [R0+URZ], R3 ;  /* 0x00000003000085a7 */ /* 0x000ea400080010ff */
[----:B--2---:R-:W-:Y:S05]  /*b5a0*/  @!P0 BRA `(.L_x_273) ;  /* 0xfffffffc00f08947 */ /* 0x004fea000383ffff */
[----:B------:R-:W-:Y:S05]  /*b5b0*/  BRA `(.L_x_274) ;  /* 0xffffff7800887947 */ /* 0x000fea000383ffff */
.L_x_58:
[----:B---3--:R-:W-:-:S07]  /*b5c0*/  MOV R0, UR4 ;  /* 0x0000000400007c02 */ /* 0x008fce0008000f00 */
.L_x_275:
[----:B-1----:R1:W2:Y:S02]  /*b5d0*/  SYNCS.PHASECHK.TRANS64.TRYWAIT P0, [R0+URZ], R3 ;  /* 0x00000003000075a7 */ /* 0x0022a400080011ff */
[----:B--2---:R-:W-:Y:S05]  /*b5e0*/  @!P0 NANOSLEEP.SYNCS 0x989680 ;  /* 0x009896800000895d */ /* 0x004fea0003900000 */
[----:B------:R-:W2:Y:S02]  /*b5f0*/  @!P0 SYNCS.PHASECHK.TRANS64 P0, [R0+URZ], R3 ;  /* 0x00000003000085a7 */ /* 0x000ea400080010ff */
[----:B--2---:R-:W-:Y:S05]  /*b600*/  @!P0 BRA `(.L_x_275) ;  /* 0xfffffffc00f08947 */ /* 0x004fea000383ffff */
[----:B------:R-:W-:Y:S05]  /*b610*/  BRA `(.L_x_276) ;  /* 0xffffff7800947947 */ /* 0x000fea000383ffff */
.L_x_59:
[----:B---3--:R-:W-:-:S07]  /*b620*/  MOV R0, UR4 ;  /* 0x0000000400007c02 */ /* 0x008fce0008000f00 */
.L_x_277:
[----:B-1----:R1:W2:Y:S02]  /*b630*/  SYNCS.PHASECHK.TRANS64.TRYWAIT P0, [R0+URZ], R3 ;  /* 0x00000003000075a7 */ /* 0x0022a400080011ff */
[----:B--2---:R-:W-:Y:S05]  /*b640*/  @!P0 NANOSLEEP.SYNCS 0x989680 ;  /* 0x009896800000895d */ /* 0x004fea0003900000 */
[----:B------:R-:W2:Y:S02]  /*b650*/  @!P0 SYNCS.PHASECHK.TRANS64 P0, [R0+URZ], R3 ;  /* 0x00000003000085a7 */ /* 0x000ea400080010ff */
[----:B--2---:R-:W-:Y:S05]  /*b660*/  @!P0 BRA `(.L_x_277) ;  /* 0xfffffffc00f08947 */ /* 0x004fea000383ffff */
[----:B------:R-:W-:Y:S05]  /*b670*/  BRA `(.L_x_278) ;  /* 0xffffff7800a07947 */ /* 0x000fea000383ffff */
.L_x_60:
[----:B---3--:R-:W-:-:S07]  /*b680*/  MOV R0, UR4 ;  /* 0x0000000400007c02 */ /* 0x008fce0008000f00 */
.L_x_279:
[----:B-1----:R1:W2:Y:S02]  /*b690*/  SYNCS.PHASECHK.TRANS64.TRYWAIT P0, [R0+URZ], R3 ;  /* 0x00000003000075a7 */ /* 0x0022a400080011ff */
[----:B--2---:R-:W-:Y:S05]  /*b6a0*/  @!P0 NANOSLEEP.SYNCS 0x989680 ;  /* 0x009896800000895d */ /* 0x004fea0003900000 */
[----:B------:R-:W2:Y:S02]  /*b6b0*/  @!P0 SYNCS.PHASECHK.TRANS64 P0, [R0+URZ], R3 ;  /* 0x00000003000085a7 */ /* 0x000ea400080010ff */
[----:B--2---:R-:W-:Y:S05]  /*b6c0*/  @!P0 BRA `(.L_x_279) ;  /* 0xfffffffc00f08947 */ /* 0x004fea000383ffff */
[----:B------:R-:W-:Y:S05]  /*b6d0*/  BRA `(.L_x_280) ;  /* 0xffffff7800ac7947 */ /* 0x000fea000383ffff */
.L_x_61:
[----:B---3--:R-:W-:-:S07]  /*b6e0*/  MOV R0, UR4 ;  /* 0x0000000400007c02 */ /* 0x008fce0008000f00 */
.L_x_281:
[----:B-1----:R1:W2:Y:S02]  /*b6f0*/  SYNCS.PHASECHK.TRANS64.TRYWAIT P0, [R0+URZ], R3 ;  /* 0x00000003000075a7 */ /* 0x0022a400080011ff */
[----:B--2---:R-:W-:Y:S05]  /*b700*/  @!P0 NANOSLEEP.SYNCS 0x989680 ;  /* 0x009896800000895d */ /* 0x004fea0003900000 */
[----:B------:R-:W2:Y:S02]  /*b710*/  @!P0 SYNCS.PHASECHK.TRANS64 P0, [R0+URZ], R3 ;  /* 0x00000003000085a7 */ /* 0x000ea400080010ff */
[----:B--2---:R-:W-:Y:S05]  /*b720*/  @!P0 BRA `(.L_x_281) ;  /* 0xfffffffc00f08947 */ /* 0x004fea000383ffff */
[----:B------:R-:W-:Y:S05]  /*b730*/  BRA `(.L_x_282) ;  /* 0xffffff7800b87947 */ /* 0x000fea000383ffff */
.L_x_62:
[----:B---3--:R-:W-:-:S07]  /*b740*/  MOV R0, UR4 ;  /* 0x0000000400007c02 */ /* 0x008fce0008000f00 */
.L_x_283:
[----:B-1----:R1:W2:Y:S02]  /*b750*/  SYNCS.PHASECHK.TRANS64.TRYWAIT P0, [R0+URZ], R3 ;  /* 0x00000003000075a7 */ /* 0x0022a400080011ff */
[----:B--2---:R-:W-:Y:S05]  /*b760*/  @!P0 NANOSLEEP.SYNCS 0x989680 ;  /* 0x009896800000895d */ /* 0x004fea0003900000 */
[----:B------:R-:W2:Y:S02]  /*b770*/  @!P0 SYNCS.PHASECHK.TRANS64 P0, [R0+URZ], R3 ;  /* 0x00000003000085a7 */ /* 0x000ea400080010ff */
[----:B--2---:R-:W-:Y:S05]  /*b780*/  @!P0 BRA `(.L_x_283) ;  /* 0xfffffffc00f08947 */ /* 0x004fea000383ffff */
[----:B------:R-:W-:Y:S05]  /*b790*/  BRA `(.L_x_284) ;  /* 0xffffff7800c47947 */ /* 0x000fea000383ffff */
.L_x_63:
[----:B---3--:R-:W-:-:S07]  /*b7a0*/  MOV R0, UR4 ;  /* 0x0000000400007c02 */ /* 0x008fce0008000f00 */
.L_x_285:
[----:B-1----:R1:W2:Y:S02]  /*b7b0*/  SYNCS.PHASECHK.TRANS64.TRYWAIT P0, [R0+URZ], R3 ;  /* 0x00000003000075a7 */ /* 0x0022a400080011ff */
[----:B--2---:R-:W-:Y:S05]  /*b7c0*/  @!P0 NANOSLEEP.SYNCS 0x989680 ;  /* 0x009896800000895d */ /* 0x004fea0003900000 */
[----:B------:R-:W2:Y:S02]  /*b7d0*/  @!P0 SYNCS.PHASECHK.TRANS64 P0, [R0+URZ], R3 ;  /* 0x00000003000085a7 */ /* 0x000ea400080010ff */
[----:B--2---:R-:W-:Y:S05]  /*b7e0*/  @!P0 BRA `(.L_x_285) ;  /* 0xfffffffc00f08947 */ /* 0x004fea000383ffff */
[----:B------:R-:W-:Y:S05]  /*b7f0*/  BRA `(.L_x_286) ;  /* 0xffffff7800d07947 */ /* 0x000fea000383ffff */
.L_x_64:
[----:B---3--:R-:W-:-:S07]  /*b800*/  MOV R0, UR4 ;  /* 0x0000000400007c02 */ /* 0x008fce0008000f00 */
.L_x_287:
[----:B-1----:R1:W2:Y:S02]  /*b810*/  SYNCS.PHASECHK.TRANS64.TRYWAIT P0, [R0+URZ], R3 ;  /* 0x00000003000075a7 */ /* 0x0022a400080011ff */
[----:B--2---:R-:W-:Y:S05]  /*b820*/  @!P0 NANOSLEEP.SYNCS 0x989680 ;  /* 0x009896800000895d */ /* 0x004fea0003900000 */
[----:B------:R-:W2:Y:S02]  /*b830*/  @!P0 SYNCS.PHASECHK.TRANS64 P0, [R0+URZ], R3 ;  /* 0x00000003000085a7 */ /* 0x000ea400080010ff */
[----:B--2---:R-:W-:Y:S05]  /*b840*/  @!P0 BRA `(.L_x_287) ;  /* 0xfffffffc00f08947 */ /* 0x004fea000383ffff */
[----:B------:R-:W-:Y:S05]  /*b850*/  BRA `(.L_x_288) ;  /* 0xffffff7800dc7947 */ /* 0x000fea000383ffff */
.L_x_65:
[----:B---3--:R-:W-:-:S07]  /*b860*/  MOV R0, UR4 ;  /* 0x0000000400007c02 */ /* 0x008fce0008000f00 */
.L_x_289:
[----:B-1----:R1:W2:Y:S02]  /*b870*/  SYNCS.PHASECHK.TRANS64.TRYWAIT P0, [R0+URZ], R3 ;  /* 0x00000003000075a7 */ /* 0x0022a400080011ff */
[----:B--2---:R-:W-:Y:S05]  /*b880*/  @!P0 NANOSLEEP.SYNCS 0x989680 ;  /* 0x009896800000895d */ /* 0x004fea0003900000 */
[----:B------:R-:W2:Y:S02]  /*b890*/  @!P0 SYNCS.PHASECHK.TRANS64 P0, [R0+URZ], R3 ;  /* 0x00000003000085a7 */ /* 0x000ea400080010ff */
[----:B--2---:R-:W-:Y:S05]  /*b8a0*/  @!P0 BRA `(.L_x_289) ;  /* 0xfffffffc00f08947 */ /* 0x004fea000383ffff */
[----:B------:R-:W-:Y:S05]  /*b8b0*/  BRA `(.L_x_290) ;  /* 0xffffff7800e87947 */ /* 0x000fea000383ffff */
.L_x_66:
[----:B---3--:R-:W-:-:S07]  /*b8c0*/  MOV R0, UR4 ;  /* 0x0000000400007c02 */ /* 0x008fce0008000f00 */
.L_x_291:
[----:B-1----:R1:W2:Y:S02]  /*b8d0*/  SYNCS.PHASECHK.TRANS64.TRYWAIT P0, [R0+URZ], R3 ;  /* 0x00000003000075a7 */ /* 0x0022a400080011ff */
[----:B--2---:R-:W-:Y:S05]  /*b8e0*/  @!P0 NANOSLEEP.SYNCS 0x989680 ;  /* 0x009896800000895d */ /* 0x004fea0003900000 */
[----:B------:R-:W2:Y:S02]  /*b8f0*/  @!P0 SYNCS.PHASECHK.TRANS64 P0, [R0+URZ], R3 ;  /* 0x00000003000085a7 */ /* 0x000ea400080010ff */
[----:B--2---:R-:W-:Y:S05]  /*b900*/  @!P0 BRA `(.L_x_291) ;  /* 0xfffffffc00f08947 */ /* 0x004fea000383ffff */
[----:B------:R-:W-:Y:S05]  /*b910*/  BRA `(.L_x_292) ;  /* 0xffffff7800f47947 */ /* 0x000fea000383ffff */
.L_x_67:
[----:B---3--:R-:W-:-:S07]  /*b920*/  MOV R0, UR4 ;  /* 0x0000000400007c02 */ /* 0x008fce0008000f00 */
.L_x_293:
[----:B-1----:R1:W2:Y:S02]  /*b930*/  SYNCS.PHASECHK.TRANS64.TRYWAIT P0, [R0+URZ], R3 ;  /* 0x00000003000075a7 */ /* 0x0022a400080011ff */
[----:B--2---:R-:W-:Y:S05]  /*b940*/  @!P0 NANOSLEEP.SYNCS 0x989680 ;  /* 0x009896800000895d */ /* 0x004fea0003900000 */
[----:B------:R-:W2:Y:S02]  /*b950*/  @!P0 SYNCS.PHASECHK.TRANS64 P0, [R0+URZ], R3 ;  /* 0x00000003000085a7 */ /* 0x000ea400080010ff */
[----:B--2---:R-:W-:Y:S05]  /*b960*/  @!P0 BRA `(.L_x_293) ;  /* 0xfffffffc00f08947 */ /* 0x004fea000383ffff */
[----:B------:R-:W-:Y:S05]  /*b970*/  BRA `(.L_x_294) ;  /* 0xffffff7c00007947 */ /* 0x000fea000383ffff */
.L_x_68:
[----:B---3--:R-:W-:-:S07]  /*b980*/  MOV R0, UR4 ;  /* 0x0000000400007c02 */ /* 0x008fce0008000f00 */
.L_x_295:
[----:B-1----:R1:W2:Y:S02]  /*b990*/  SYNCS.PHASECHK.TRANS64.TRYWAIT P0, [R0+URZ], R3 ;  /* 0x00000003000075a7 */ /* 0x0022a400080011ff */
[----:B--2---:R-:W-:Y:S05]  /*b9a0*/  @!P0 NANOSLEEP.SYNCS 0x989680 ;  /* 0x009896800000895d */ /* 0x004fea0003900000 */
[----:B------:R-:W2:Y:S02]  /*b9b0*/  @!P0 SYNCS.PHASECHK.TRANS64 P0, [R0+URZ], R3 ;  /* 0x00000003000085a7 */ /* 0x000ea400080010ff */
[----:B--2---:R-:W-:Y:S05]  /*b9c0*/  @!P0 BRA `(.L_x_295) ;  /* 0xfffffffc00f08947 */ /* 0x004fea000383ffff */
[----:B------:R-:W-:Y:S05]  /*b9d0*/  BRA `(.L_x_296) ;  /* 0xffffff7c000c7947 */ /* 0x000fea000383ffff */
.L_x_71:
[----:B-1----:R1:W2:Y:S02]  /*b9e0*/  SYNCS.PHASECHK.TRANS64.TRYWAIT P0, [R0+URZ+0x230], R4 ;  /* 0x00023004000075a7 */ /* 0x0022a400080011ff */
[----:B--2---:R-:W-:Y:S05]  /*b9f0*/  @!P0 NANOSLEEP.SYNCS 0x989680 ;  /* 0x009896800000895d */ /* 0x004fea0003900000 */
[----:B------:R-:W2:Y:S02]  /*ba00*/  @!P0 SYNCS.PHASECHK.TRANS64 P0, [R0+URZ+0x230], R4 ;  /* 0x00023004000085a7 */ /* 0x000ea400080010ff */
[----:B--2---:R-:W-:Y:S05]  /*ba10*/  @!P0 BRA `(.L_x_71) ;  /* 0xfffffffc00f08947 */ /* 0x004fea000383ffff */
[----:B------:R-:W-:Y:S05]  /*ba20*/  BRA `(.L_x_297) ;  /* 0xffffff7c006c7947 */ /* 0x000fea000383ffff */
.L_x_72:
[----:B------:R-:W-:-:S07]  /*ba30*/  MOV R0, UR5 ;  /* 0x0000000500007c02 */ /* 0x000fce0008000f00 */
.L_x_298:
[----:B-1----:R1:W2:Y:S02]  /*ba40*/  SYNCS.PHASECHK.TRANS64.TRYWAIT P0, [R0+URZ+0x1e0], R5 ;  /* 0x0001e005000075a7 */ /* 0x0022a400080011ff */
[----:B--2---:R-:W-:Y:S05]  /*ba50*/  @!P0 NANOSLEEP.SYNCS 0x989680 ;  /* 0x009896800000895d */ /* 0x004fea0003900000 */
[----:B------:R-:W2:Y:S02]  /*ba60*/  @!P0 SYNCS.PHASECHK.TRANS64 P0, [R0+URZ+0x1e0], R5 ;  /* 0x0001e005000085a7 */ /* 0x000ea400080010ff */
[----:B--2---:R-:W-:Y:S05]  /*ba70*/  @!P0 BRA `(.L_x_298) ;  /* 0xfffffffc00f08947 */ /* 0x004fea000383ffff */
[----:B------:R-:W-:Y:S05]  /*ba80*/  BRA `(.L_x_299) ;  /* 0xffffff7c007c7947 */ /* 0x000fea000383ffff */
.L_x_73:
[----:B-1----:R1:W2:Y:S02]  /*ba90*/  SYNCS.PHASECHK.TRANS64.TRYWAIT P1, [R0+URZ+0x1d0], R4 ;  /* 0x0001d004000075a7 */ /* 0x0022a400080211ff */
[----:B--2---:R-:W-:Y:S05]  /*baa0*/  @!P1 NANOSLEEP.SYNCS 0x989680 ;  /* 0x009896800000995d */ /* 0x004fea0003900000 */
[----:B------:R-:W2:Y:S02]  /*bab0*/  @!P1 SYNCS.PHASECHK.TRANS64 P1, [R0+URZ+0x1d0], R4 ;  /* 0x0001d004000095a7 */ /* 0x000ea400080210ff */
[----:B--2---:R-:W-:Y:S05]  /*bac0*/  @!P1 BRA `(.L_x_73) ;  /* 0xfffffffc00f09947 */ /* 0x004fea000383ffff */
[----:B------:R-:W-:Y:S05]  /*bad0*/  BRA `(.L_x_300) ;  /* 0xffffff7c00ac7947 */ /* 0x000fea000383ffff */
.L_x_76:
[----:B------:R-:W-:-:S07]  /*bae0*/  MOV R0, UR5 ;  /* 0x0000000500007c02 */ /* 0x000fce0008000f00 */
.L_x_301:
[----:B-1----:R1:W2:Y:S02]  /*baf0*/  SYNCS.PHASECHK.TRANS64.TRYWAIT P0, [R0+URZ+0x1e0], R2 ;  /* 0x0001e002000075a7 */ /* 0x0022a400080011ff */
[----:B--2---:R-:W-:Y:S05]  /*bb00*/  @!P0 NANOSLEEP.SYNCS 0x989680 ;  /* 0x009896800000895d */ /* 0x004fea0003900000 */
[----:B------:R-:W2:Y:S02]  /*bb10*/  @!P0 SYNCS.PHASECHK.TRANS64 P0, [R0+URZ+0x1e0], R2 ;  /* 0x0001e002000085a7 */ /* 0x000ea400080010ff */
[----:B--2---:R-:W-:Y:S05]  /*bb20*/  @!P0 BRA `(.L_x_301) ;  /* 0xfffffffc00f08947 */ /* 0x004fea000383ffff */
[----:B------:R-:W-:Y:S05]  /*bb30*/  BRA `(.L_x_75) ;  /* 0xffffff8000007947 */ /* 0x000fea000383ffff */
.L_x_85:
[----:B-1----:R-:W-:-:S04]  /*bb40*/  MOV R4, UR6 ;  /* 0x0000000600047c02 */ /* 0x002fc80008000f00 */
[----:B------:R1:W2:Y:S03]  /*bb50*/  SYNCS.PHASECHK.TRANS64.TRYWAIT P0, [R4+URZ+0x8], R5 ;  /* 0x00000805040075a7 */ /* 0x0002a600080011ff */
[----:B--2---:R-:W-:Y:S05]  /*bb60*/  @!P0 NANOSLEEP.SYNCS 0x989680 ;  /* 0x009896800000895d */ /* 0x004fea0003900000 */
[----:B------:R-:W2:Y:S02]  /*bb70*/  @!P0 SYNCS.PHASECHK.TRANS64 P0, [R4+URZ+0x8], R5 ;  /* 0x00000805040085a7 */ /* 0x000ea400080010ff */
[----:B--2---:R-:W-:Y:S05]  /*bb80*/  @!P0 BRA `(.L_x_85) ;  /* 0xfffffffc00ec8947 */ /* 0x004fea000383ffff */
[----:B------:R-:W-:Y:S05]  /*bb90*/  BRA `(.L_x_84) ;  /* 0xffffff8000b47947 */ /* 0x000fea000383ffff */
.L_x_87:
[----:B------:R-:W-:Y:S01]  /*bba0*/  BSSY B0, `(.L_x_302) ;  /* 0x0000006000007945 */ /* 0x000fe20003800000 */
[----:B------:R-:W-:-:S07]  /*bbb0*/  MOV R15, 0xffffffff ;  /* 0xffffffff000f7802 */ /* 0x000fce0000000f00 */
[----:B-1---5:R-:W-:Y:S05]  /*bbc0*/  WARPSYNC.COLLECTIVE R15, `(.L_x_303) ;  /* 0x000000000f0c7348 */ /* 0x022fea0003c00000 */
[----:B------:R-:W-:Y:S02]  /*bbd0*/  ELECT P6, UR79, PT ;  /* 0x00000000004f782f */ /* 0x000fe400038c0000 */
[----:B------:R-:W-:Y:S01]  /*bbe0*/  MOV R14, UR79 ;  /* 0x0000004f000e7c02 */ /* 0x000fe20008000f00 */
[----:B-1---5:R-:W-:Y:S10]  /*bbf0*/  ENDCOLLECTIVE ;  /* 0x000000000000791b */ /* 0x022ff40003800000 */
.L_x_303:
[----:B------:R-:W-:Y:S05]  /*bc00*/  BSYNC B0 ;  /* 0x0000000000007941 */ /* 0x000fea0003800000 */
.L_x_302:
[----:B------:R-:W-:Y:S05]  /*bc10*/  BRA `(.L_x_304) ;  /* 0xffffff8000e47947 */ /* 0x000fea000383ffff */
.L_x_89:
[----:B-1----:R-:W-:-:S04]  /*bc20*/  MOV R2, UR6 ;  /* 0x0000000600027c02 */ /* 0x002fc80008000f00 */
[----:B------:R1:W2:Y:S03]  /*bc30*/  SYNCS.PHASECHK.TRANS64.TRYWAIT P0, [R2+URZ+0x8], R3 ;  /* 0x00000803020075a7 */ /* 0x0002a600080011ff */
[----:B--2---:R-:W-:Y:S05]  /*bc40*/  @!P0 NANOSLEEP.SYNCS 0x989680 ;  /* 0x009896800000895d */ /* 0x004fea0003900000 */
[----:B------:R-:W2:Y:S02]  /*bc50*/  @!P0 SYNCS.PHASECHK.TRANS64 P0, [R2+URZ+0x8], R3 ;  /* 0x00000803020085a7 */ /* 0x000ea400080010ff */
[----:B--2---:R-:W-:Y:S05]  /*bc60*/  @!P0 BRA `(.L_x_89) ;  /* 0xfffffffc00ec8947 */ /* 0x004fea000383ffff */
[----:B------:R-:W-:Y:S05]  /*bc70*/  BRA `(.L_x_88) ;  /* 0xffffff8000e87947 */ /* 0x000fea000383ffff */
.L_x_90:
[----:B-1----:R1:W2:Y:S02]  /*bc80*/  SYNCS.PHASECHK.TRANS64.TRYWAIT P0, [R0+URZ+0x1d0], R4 ;  /* 0x0001d004000075a7 */ /* 0x0022a400080011ff */
[----:B--2---:R-:W-:Y:S05]  /*bc90*/  @!P0 NANOSLEEP.SYNCS 0x989680 ;  /* 0x009896800000895d */ /* 0x004fea0003900000 */
[----:B------:R-:W2:Y:S02]  /*bca0*/  @!P0 SYNCS.PHASECHK.TRANS64 P0, [R0+URZ+0x1d0], R4 ;  /* 0x0001d004000085a7 */ /* 0x000ea400080010ff */
[----:B--2---:R-:W-:Y:S05]  /*bcb0*/  @!P0 BRA `(.L_x_90) ;  /* 0xfffffffc00f08947 */ /* 0x004fea000383ffff */
[----:B------:R-:W-:Y:S05]  /*bcc0*/  BRA `(.L_x_305) ;  /* 0xffffff8400c47947 */ /* 0x000fea000383ffff */
.L_x_92:
[----:B------:R-:W-:-:S07]  /*bcd0*/  MOV R0, UR10 ;  /* 0x0000000a00007c02 */ /* 0x000fce0008000f00 */
.L_x_306:
[----:B-1----:R1:W2:Y:S02]  /*bce0*/  SYNCS.PHASECHK.TRANS64.TRYWAIT P0, [R0+URZ+0x210], R4 ;  /* 0x00021004000075a7 */ /* 0x0022a400080011ff */
[----:B--2---:R-:W-:Y:S05]  /*bcf0*/  @!P0 NANOSLEEP.SYNCS 0x989680 ;  /* 0x009896800000895d */ /* 0x004fea0003900000 */
[----:B------:R-:W2:Y:S02]  /*bd00*/  @!P0 SYNCS.PHASECHK.TRANS64 P0, [R0+URZ+0x210], R4 ;  /* 0x00021004000085a7 */ /* 0x000ea400080010ff */
[----:B--2---:R-:W-:Y:S05]  /*bd10*/  @!P0 BRA `(.L_x_306) ;  /* 0xfffffffc00f08947 */ /* 0x004fea000383ffff */
[----:B------:R-:W-:Y:S05]  /*bd20*/  BRA `(.L_x_307) ;  /* 0xffffff8800107947 */ /* 0x000fea000383ffff */
.L_x_95:
[----:B------:R-:W-:Y:S07]  /*bd30*/  MOV R0, UR9 ;  /* 0x0000000900007c02 */ /* 0x000fee0008000f00 */
.L_x_308:
[----:B-1----:R1:W2:Y:S02]  /*bd40*/  SYNCS.PHASECHK.TRANS64.TRYWAIT P0, [R0+URZ], R4 ;  /* 0x00000004000075a7 */ /* 0x0022a400080011ff */
[----:B--2---:R-:W-:Y:S05]  /*bd50*/  @!P0 NANOSLEEP.SYNCS 0x989680 ;  /* 0x009896800000895d */ /* 0x004fea0003900000 */
[----:B------:R-:W2:Y:S02]  /*bd60*/  @!P0 SYNCS.PHASECHK.TRANS64 P0, [R0+URZ], R4 ;  /* 0x00000004000085a7 */ /* 0x000ea400080010ff */
[----:B--2---:R-:W-:Y:S05]  /*bd70*/  @!P0 BRA `(.L_x_308) ;  /* 0xfffffffc00f08947 */ /* 0x004fea000383ffff */
[----:B------:R-:W-:Y:S05]  /*bd80*/  BRA `(.L_x_94) ;  /* 0xffffff8800247947 */ /* 0x000fea000383ffff */
.L_x_99:
[----:B-1----:R-:W-:-:S07]  /*bd90*/  MOV R0, UR7 ;  /* 0x0000000700007c02 */ /* 0x002fce0008000f00 */
.L_x_309:
[----:B-1----:R1:W2:Y:S02]  /*bda0*/  SYNCS.PHASECHK.TRANS64.TRYWAIT P0, [R0+URZ], R2 ;  /* 0x00000002000075a7 */ /* 0x0022a400080011ff */
[----:B--2---:R-:W-:Y:S05]  /*bdb0*/  @!P0 NANOSLEEP.SYNCS 0x989680 ;  /* 0x009896800000895d */ /* 0x004fea0003900000 */
[----:B------:R-:W2:Y:S02]  /*bdc0*/  @!P0 SYNCS.PHASECHK.TRANS64 P0, [R0+URZ], R2 ;  /* 0x00000002000085a7 */ /* 0x000ea400080010ff */
[----:B--2---:R-:W-:Y:S05]  /*bdd0*/  @!P0 BRA `(.L_x_309) ;  /* 0xfffffffc00f08947 */ /* 0x004fea000383ffff */
[----:B------:R-:W-:Y:S05]  /*bde0*/  BRA `(.L_x_310) ;  /* 0xffffff8800f07947 */ /* 0x000fea000383ffff */
.L_x_100:
[----:B------:R-:W-:-:S07]  /*bdf0*/  MOV R0, UR7 ;  /* 0x0000000700007c02 */ /* 0x000fce0008000f00 */
.L_x_311:
[----:B-1----:R1:W2:Y:S02]  /*be00*/  SYNCS.PHASECHK.TRANS64.TRYWAIT P0, [R0+URZ], R3 ;  /* 0x00000003000075a7 */ /* 0x0022a400080011ff */
[----:B--2---:R-:W-:Y:S05]  /*be10*/  @!P0 NANOSLEEP.SYNCS 0x989680 ;  /* 0x009896800000895d */ /* 0x004fea0003900000 */
[----:B------:R-:W2:Y:S02]  /*be20*/  @!P0 SYNCS.PHASECHK.TRANS64 P0, [R0+URZ], R3 ;  /* 0x00000003000085a7 */ /* 0x000ea400080010ff */
[----:B--2---:R-:W-:Y:S05]  /*be30*/  @!P0 BRA `(.L_x_311) ;  /* 0xfffffffc00f08947 */ /* 0x004fea000383ffff */
[----:B------:R-:W-:Y:S05]  /*be40*/  BRA `(.L_x_312) ;  /* 0xffffff8800fc7947 */ /* 0x000fea000383ffff */
.L_x_101:
[----:B------:R-:W-:-:S07]  /*be50*/  MOV R0, UR7 ;  /* 0x0000000700007c02 */ /* 0x000fce0008000f00 */
.L_x_313:
[----:B-1----:R1:W2:Y:S02]  /*be60*/  SYNCS.PHASECHK.TRANS64.TRYWAIT P0, [R0+URZ], R3 ;  /* 0x00000003000075a7 */ /* 0x0022a400080011ff */
[----:B--2---:R-:W-:Y:S05]  /*be70*/  @!P0 NANOSLEEP.SYNCS 0x989680 ;  /* 0x009896800000895d */ /* 0x004fea0003900000 */
[----:B------:R-:W2:Y:S02]  /*be80*/  @!P0 SYNCS.PHASECHK.TRANS64 P0, [R0+URZ], R3 ;  /* 0x00000003000085a7 */ /* 0x000ea400080010ff */
[----:B--2---:R-:W-:Y:S05]  /*be90*/  @!P0 BRA `(.L_x_313) ;  /* 0xfffffffc00f08947 */ /* 0x004fea000383ffff */
[----:B------:R-:W-:Y:S05]  /*bea0*/  BRA `(.L_x_314) ;  /* 0xffffff8c00087947 */ /* 0x000fea000383ffff */
.L_x_104:
[----:B------:R-:W-:-:S07]  /*beb0*/  MOV R0, UR8 ;  /* 0x0000000800007c02 */ /* 0x000fce0008000f00 */
.L_x_315:
[----:B-1----:R1:W2:Y:S02]  /*bec0*/  SYNCS.PHASECHK.TRANS64.TRYWAIT P1, [R0+URZ+0x250], R2 ;  /* 0x00025002000075a7 */ /* 0x0022a400080211ff */
[----:B--2---:R-:W-:Y:S05]  /*bed0*/  @!P1 NANOSLEEP.SYNCS 0x989680 ;  /* 0x009896800000995d */ /* 0x004fea0003900000 */
[----:B------:R-:W2:Y:S02]  /*bee0*/  @!P1 SYNCS.PHASECHK.TRANS64 P1, [R0+URZ+0x250], R2 ;  /* 0x00025002000095a7 */ /* 0x000ea400080210ff */
[----:B--2---:R-:W-:Y:S05]  /*bef0*/  @!P1 BRA `(.L_x_315) ;  /* 0xfffffffc00f09947 */ /* 0x004fea000383ffff */
[----:B------:R-:W-:Y:S05]  /*bf00*/  BRA `(.L_x_316) ;  /* 0xffffff8c00547947 */ /* 0x000fea000383ffff */
.L_x_109:
[----:B--2---:R2:W4:Y:S02]  /*bf10*/  SYNCS.PHASECHK.TRANS64.TRYWAIT P0, [R0+URZ+0x1d0], R2 ;  /* 0x0001d002000075a7 */ /* 0x00452400080011ff */
[----:B----4-:R-:W-:Y:S05]  /*bf20*/  @!P0 NANOSLEEP.SYNCS 0x989680 ;  /* 0x009896800000895d */ /* 0x010fea0003900000 */
[----:B------:R-:W4:Y:S02]  /*bf30*/  @!P0 SYNCS.PHASECHK.TRANS64 P0, [R0+URZ+0x1d0], R2 ;  /* 0x0001d002000085a7 */ /* 0x000f2400080010ff */
[----:B----4-:R-:W-:Y:S05]  /*bf40*/  @!P0 BRA `(.L_x_109) ;  /* 0xfffffffc00f08947 */ /* 0x010fea000383ffff */
[----:B------:R-:W-:Y:S05]  /*bf50*/  BRA `(.L_x_317) ;  /* 0xffffff9000607947 */ /* 0x000fea000383ffff */
.L_x_112:
[----:B------:R-:W-:Y:S07]  /*bf60*/  MOV R0, UR7 ;  /* 0x0000000700007c02 */ /* 0x000fee0008000f00 */
.L_x_318:
[----:B--2---:R2:W4:Y:S02]  /*bf70*/  SYNCS.PHASECHK.TRANS64.TRYWAIT P0, [R0+URZ+0x1c8], R2 ;  /* 0x0001c802000075a7 */ /* 0x00452400080011ff */
[----:B----4-:R-:W-:Y:S05]  /*bf80*/  @!P0 NANOSLEEP.SYNCS 0x989680 ;  /* 0x009896800000895d */ /* 0x010fea0003900000 */
[----:B------:R-:W4:Y:S02]  /*bf90*/  @!P0 SYNCS.PHASECHK.TRANS64 P0, [R0+URZ+0x1c8], R2 ;  /* 0x0001c802000085a7 */ /* 0x000f2400080010ff */
[----:B----4-:R-:W-:Y:S05]  /*bfa0*/  @!P0 BRA `(.L_x_318) ;  /* 0xfffffffc00f08947 */ /* 0x010fea000383ffff */
[----:B------:R-:W-:Y:S05]  /*bfb0*/  BRA `(.L_x_111) ;  /* 0xffffff9400407947 */ /* 0x000fea000383ffff */
.L_x_115:
[----:B------:R-:W-:Y:S07]  /*bfc0*/  MOV R0, UR7 ;  /* 0x0000000700007c02 */ /* 0x000fee0008000f00 */
.L_x_319:
[----:B-1----:R1:W2:Y:S02]  /*bfd0*/  SYNCS.PHASECHK.TRANS64.TRYWAIT P0, [R0+URZ+0x1b0], R22 ;  /* 0x0001b016000075a7 */ /* 0x0022a400080011ff */
[----:B--2---:R-:W-:Y:S05]  /*bfe0*/  @!P0 NANOSLEEP.SYNCS 0x989680 ;  /* 0x009896800000895d */ /* 0x004fea0003900000 */
[----:B------:R-:W2:Y:S02]  /*bff0*/  @!P0 SYNCS.PHASECHK.TRANS64 P0, [R0+URZ+0x1b0], R22 ;  /* 0x0001b016000085a7 */ /* 0x000ea400080010ff */
[----:B--2---:R-:W-:Y:S05]  /*c000*/  @!P0 BRA `(.L_x_319) ;  /* 0xfffffffc00f08947 */ /* 0x004fea000383ffff */
[----:B------:R-:W-:Y:S05]  /*c010*/  BRA `(.L_x_320) ;  /* 0xffffff9400b87947 */ /* 0x000fea000383ffff */
.L_x_116:
[----:B------:R-:W-:Y:S07]  /*c020*/  MOV R0, UR7 ;  /* 0x0000000700007c02 */ /* 0x000fee0008000f00 */
.L_x_321:
[----:B-1----:R1:W2:Y:S02]  /*c030*/  SYNCS.PHASECHK.TRANS64.TRYWAIT P0, [R0+URZ+0x1b8], R22 ;  /* 0x0001b816000075a7 */ /* 0x0022a400080011ff */
[----:B--2---:R-:W-:Y:S05]  /*c040*/  @!P0 NANOSLEEP.SYNCS 0x989680 ;  /* 0x009896800000895d */ /* 0x004fea0003900000 */
[----:B------:R-:W2:Y:S02]  /*c050*/  @!P0 SYNCS.PHASECHK.TRANS64 P0, [R0+URZ+0x1b8], R22 ;  /* 0x0001b816000085a7 */ /* 0x000ea400080010ff */
[----:B--2---:R-:W-:Y:S05]  /*c060*/  @!P0 BRA `(.L_x_321) ;  /* 0xfffffffc00f08947 */ /* 0x004fea000383ffff */
[----:B------:R-:W-:Y:S05]  /*c070*/  BRA `(.L_x_322) ;  /* 0xffffff9800507947 */ /* 0x000fea000383ffff */
.L_x_118:
[----:B------:R-:W-:-:S07]  /*c080*/  MOV R0, UR7 ;  /* 0x0000000700007c02 */ /* 0x000fce0008000f00 */
.L_x_323:
[----:B-1----:R1:W4:Y:S02]  /*c090*/  SYNCS.PHASECHK.TRANS64.TRYWAIT P0, [R0+URZ+0x1b0], R2 ;  /* 0x0001b002000075a7 */ /* 0x00232400080011ff */
[----:B----4-:R-:W-:Y:S05]  /*c0a0*/  @!P0 NANOSLEEP.SYNCS 0x989680 ;  /* 0x009896800000895d */ /* 0x010fea0003900000 */
[----:B------:R-:W4:Y:S02]  /*c0b0*/  @!P0 SYNCS.PHASECHK.TRANS64 P0, [R0+URZ+0x1b0], R2 ;  /* 0x0001b002000085a7 */ /* 0x000f2400080010ff */
[----:B----4-:R-:W-:Y:S05]  /*c0c0*/  @!P0 BRA `(.L_x_323) ;  /* 0xfffffffc00f08947 */ /* 0x010fea000383ffff */
[----:B------:R-:W-:Y:S05]  /*c0d0*/  BRA `(.L_x_324) ;  /* 0xffffff9800d87947 */ /* 0x000fea000383ffff */
.L_x_120:
[----:B-1----:R1:W2:Y:S02]  /*c0e0*/  SYNCS.PHASECHK.TRANS64.TRYWAIT P0, [R0+URZ+0x1d0], R2 ;  /* 0x0001d002000075a7 */ /* 0x0022a400080011ff */
[----:B--2---:R-:W-:Y:S05]  /*c0f0*/  @!P0 NANOSLEEP.SYNCS 0x989680 ;  /* 0x009896800000895d */ /* 0x004fea0003900000 */
[----:B------:R-:W2:Y:S02]  /*c100*/  @!P0 SYNCS.PHASECHK.TRANS64 P0, [R0+URZ+0x1d0], R2 ;  /* 0x0001d002000085a7 */ /* 0x000ea400080010ff */
[----:B--2---:R-:W-:Y:S05]  /*c110*/  @!P0 BRA `(.L_x_120) ;  /* 0xfffffffc00f08947 */ /* 0x004fea000383ffff */
[----:B------:R-:W-:Y:S05]  /*c120*/  BRA `(.L_x_325) ;  /* 0xffffff9c00787947 */ /* 0x000fea000383ffff */
.L_x_134:
[----:B-1----:R1:W2:Y:S02]  /*c130*/  SYNCS.PHASECHK.TRANS64.TRYWAIT P0, [R7+URZ+0x1a0], R6 ;  /* 0x0001a006070075a7 */ /* 0x0022a400080011ff */
[----:B--2---:R-:W-:Y:S05]  /*c140*/  @!P0 NANOSLEEP.SYNCS 0x989680 ;  /* 0x009896800000895d */ /* 0x004fea0003900000 */
[----:B------:R-:W2:Y:S02]  /*c150*/  @!P0 SYNCS.PHASECHK.TRANS64 P0, [R7+URZ+0x1a0], R6 ;  /* 0x0001a006070085a7 */ /* 0x000ea400080010ff */
[----:B--2---:R-:W-:Y:S05]  /*c160*/  @!P0 BRA `(.L_x_134) ;  /* 0xfffffffc00f08947 */ /* 0x004fea000383ffff */
[----:B------:R-:W-:Y:S05]  /*c170*/  BRA `(.L_x_133) ;  /* 0xffffffac00047947 */ /* 0x000fea000383ffff */
.L_x_137:
[----:B--2---:R2:W1:Y:S02]  /*c180*/  SYNCS.PHASECHK.TRANS64.TRYWAIT P0, [R118+URZ+0x1f0], R0 ;  /* 0x0001f000760075a7 */ /* 0x00446400080011ff */
[----:B-1----:R-:W-:Y:S05]  /*c190*/  @!P0 NANOSLEEP.SYNCS 0x989680 ;  /* 0x009896800000895d */ /* 0x002fea0003900000 */
[----:B------:R-:W1:Y:S02]  /*c1a0*/  @!P0 SYNCS.PHASECHK.TRANS64 P0, [R118+URZ+0x1f0], R0 ;  /* 0x0001f000760085a7 */ /* 0x000e6400080010ff */
[----:B-1----:R-:W-:Y:S05]  /*c1b0*/  @!P0 BRA `(.L_x_137) ;  /* 0xfffffffc00f08947 */ /* 0x002fea000383ffff */
[----:B------:R-:W-:Y:S05]  /*c1c0*/  BRA `(.L_x_136) ;  /* 0xffffffac006c7947 */ /* 0x000fea000383ffff */
        .weak           $__internal_0_$__cuda_sm10x_tcgen05_guardrail_trap_col_being_dealloced_not_returned_by_alloc
        .type           $__internal_0_$__cuda_sm10x_tcgen05_guardrail_trap_col_being_dealloced_not_returned_by_alloc,@function
        .size           $__internal_0_$__cuda_sm10x_tcgen05_guardrail_trap_col_being_dealloced_not_returned_by_alloc,($__internal_1_$__cuda_sm10x_tcgen05_guardrail_trap_phase_invalid_during_alloc - $__internal_0_$__cuda_sm10x_tcgen05_guardrail_trap_col_being_dealloced_not_returned_by_alloc)
$__internal_0_$__cuda_sm10x_tcgen05_guardrail_trap_col_being_dealloced_not_returned_by_alloc:
[----:B------:R-:W-:Y:S05]  /*c1d0*/  BPT.TRAP 0x1 ;  /* 0x000000040000795c */ /* 0x000fea0000300000 */
[----:B------:R-:W-:-:S04]  /*c1e0*/  HFMA2 R3, -RZ, RZ, 0, 0 ;  /* 0x00000000ff037431 */ /* 0x000fc800000001ff */
[----:B------:R-:W-:Y:S05]  /*c1f0*/  RET.REL.NODEC R2 `(_ZN7cutlass13device_kernelINS_4gemm6kernel13GemmUniversalIN4cute5tupleIJiiiiEEENS1_10collective13CollectiveMmaINS1_35MainloopSm100TmaUmmaWarpSpecializedILi26ELi2ELi4ENS5_IJNS4_1CILi2EEENSA_ILi1EEESC_EEEEENS5_IJNSA_ILi128EEESF_NSA_ILi64EEEEEENS_12float_e4m3_tENS5_IJlSC_lEEESI_SJ_NS4_8TiledMMAINS4_8MMA_AtomIJNS4_10MMA_TraitsINS4_25SM100_MMA_F8F6F4_2x1SM_SSEJSI_SI_fSF_SF_NS4_17integral_constantINS4_4UMMA5MajorELSQ_0EEESR_NSO_INSP_7ScaleInELSS_0EEEST_EEEEEENS4_6LayoutINS5_IJSC_SC_SC_EEENS5_IJNSA_ILi0EEESY_SY_EEEEENS5_IJNS4_10UnderscoreES11_S11_EEEEENS4_18SM100_TMA_2SM_LOADENS4_14ComposedLayoutINS4_7SwizzleILi2ELi4ELi3EEENS4_18smem_ptr_flag_bitsILi8EEENSW_INS5_IJNSA_ILi8EEESG_EEENS5_IJSG_SC_EEEEEEEvNS4_8identityES14_S1E_vS1F_EENS_8epilogue10collective18CollectiveEpilogueINS1H_23Sm100TmaWarpSpecializedILi2ELi2ELi32ELb0ELb0EEEJNS5_IJSG_SF_SG_EEENS5_IJNSW_ISG_SC_EENSW_INS5_IJNSA_ILi32EEESB_EEENS5_IJSC_SG_EEEEEEEESI_SJ_SI_SJ_NS1H_6fusion15FusionCallbacksIS1L_NS1T_13LinCombEltActINS1H_6thread7SigmoidESI_fSI_fLNS_15FloatRoundStyleE2EEES1M_S1S_JEEENS4_5SM1004TMEM4LOAD26SM100_TMEM_LOAD_32dp32b32xENS4_13SM90_TMA_LOADENS15_INS16_ILi1ELi4ELi3EEES19_NSW_INS5_IJS1A_S1O_EEENS5_IJS1O_SC_EEEEEEENS4_39AutoVectorizingCopyWithAssumedAlignmentILi128EEENS4_14SM90_TMA_STOREES2A_S2C_S2C_EEEvvEEEEvNT_6ParamsE) ;  /* 0xffffff3c02807950 */ /* 0x000fea0003c3ffff */
        .weak           $__internal_1_$__cuda_sm10x_tcgen05_guardrail_trap_phase_invalid_during_alloc
        .type           $__internal_1_$__cuda_sm10x_tcgen05_guardrail_trap_phase_invalid_during_alloc,@function
        .size           $__internal_1_$__cuda_sm10x_tcgen05_guardrail_trap_phase_invalid_during_alloc,($__internal_2_$__cuda_sm10x_tcgen05_guardrail_trap_unallocated_columns_being_dealloced - $__internal_1_$__cuda_sm10x_tcgen05_guardrail_trap_phase_invalid_during_alloc)
$__internal_1_$__cuda_sm10x_tcgen05_guardrail_trap_phase_invalid_during_alloc:
[----:B------:R-:W-:Y:S05]  /*c200*/  BPT.TRAP 0x1 ;  /* 0x000000040000795c */ /* 0x000fea0000300000 */
[----:B------:R-:W-:-:S04]  /*c210*/  MOV R3, 0x0 ;  /* 0x0000000000037802 */ /* 0x000fc80000000f00 */
[----:B------:R-:W-:Y:S05]  /*c220*/  RET.REL.NODEC R2 `(_ZN7cutlass13device_kernelINS_4gemm6kernel13GemmUniversalIN4cute5tupleIJiiiiEEENS1_10collective13CollectiveMmaINS1_35MainloopSm100TmaUmmaWarpSpecializedILi26ELi2ELi4ENS5_IJNS4_1CILi2EEENSA_ILi1EEESC_EEEEENS5_IJNSA_ILi128EEESF_NSA_ILi64EEEEEENS_12float_e4m3_tENS5_IJlSC_lEEESI_SJ_NS4_8TiledMMAINS4_8MMA_AtomIJNS4_10MMA_TraitsINS4_25SM100_MMA_F8F6F4_2x1SM_SSEJSI_SI_fSF_SF_NS4_17integral_constantINS4_4UMMA5MajorELSQ_0EEESR_NSO_INSP_7ScaleInELSS_0EEEST_EEEEEENS4_6LayoutINS5_IJSC_SC_SC_EEENS5_IJNSA_ILi0EEESY_SY_EEEEENS5_IJNS4_10UnderscoreES11_S11_EEEEENS4_18SM100_TMA_2SM_LOADENS4_14ComposedLayoutINS4_7SwizzleILi2ELi4ELi3EEENS4_18smem_ptr_flag_bitsILi8EEENSW_INS5_IJNSA_ILi8EEESG_EEENS5_IJSG_SC_EEEEEEEvNS4_8identityES14_S1E_vS1F_EENS_8epilogue10collective18CollectiveEpilogueINS1H_23Sm100TmaWarpSpecializedILi2ELi2ELi32ELb0ELb0EEEJNS5_IJSG_SF_SG_EEENS5_IJNSW_ISG_SC_EENSW_INS5_IJNSA_ILi32EEESB_EEENS5_IJSC_SG_EEEEEEEESI_SJ_SI_SJ_NS1H_6fusion15FusionCallbacksIS1L_NS1T_13LinCombEltActINS1H_6thread7SigmoidESI_fSI_fLNS_15FloatRoundStyleE2EEES1M_S1S_JEEENS4_5SM1004TMEM4LOAD26SM100_TMEM_LOAD_32dp32b32xENS4_13SM90_TMA_LOADENS15_INS16_ILi1ELi4ELi3EEES19_NSW_INS5_IJS1A_S1O_EEENS5_IJS1O_SC_EEEEEEENS4_39AutoVectorizingCopyWithAssumedAlignmentILi128EEENS4_14SM90_TMA_STOREES2A_S2C_S2C_EEEvvEEEEvNT_6ParamsE) ;  /* 0xffffff3c02747950 */ /* 0x000fea0003c3ffff */
        .weak           $__internal_2_$__cuda_sm10x_tcgen05_guardrail_trap_unallocated_columns_being_dealloced
        .type           $__internal_2_$__cuda_sm10x_tcgen05_guardrail_trap_unallocated_columns_being_dealloced,@function
        .size           $__internal_2_$__cuda_sm10x_tcgen05_guardrail_trap_unallocated_columns_being_dealloced,($__internal_3_$__cuda_sm20_rcp_rn_f32_slowpath - $__internal_2_$__cuda_sm10x_tcgen05_guardrail_trap_unallocated_columns_being_dealloced)
$__internal_2_$__cuda_sm10x_tcgen05_guardrail_trap_unallocated_columns_being_dealloced:
[----:B------:R-:W-:Y:S05]  /*c230*/  BPT.TRAP 0x1 ;  /* 0x000000040000795c */ /* 0x000fea0000300000 */
[----:B------:R-:W-:-:S04]  /*c240*/  HFMA2 R3, -RZ, RZ, 0, 0 ;  /* 0x00000000ff037431 */ /* 0x000fc800000001ff */
[----:B------:R-:W-:Y:S05]  /*c250*/  RET.REL.NODEC R2 `(_ZN7cutlass13device_kernelINS_4gemm6kernel13GemmUniversalIN4cute5tupleIJiiiiEEENS1_10collective13CollectiveMmaINS1_35MainloopSm100TmaUmmaWarpSpecializedILi26ELi2ELi4ENS5_IJNS4_1CILi2EEENSA_ILi1EEESC_EEEEENS5_IJNSA_ILi128EEESF_NSA_ILi64EEEEEENS_12float_e4m3_tENS5_IJlSC_lEEESI_SJ_NS4_8TiledMMAINS4_8MMA_AtomIJNS4_10MMA_TraitsINS4_25SM100_MMA_F8F6F4_2x1SM_SSEJSI_SI_fSF_SF_NS4_17integral_constantINS4_4UMMA5MajorELSQ_0EEESR_NSO_INSP_7ScaleInELSS_0EEEST_EEEEEENS4_6LayoutINS5_IJSC_SC_SC_EEENS5_IJNSA_ILi0EEESY_SY_EEEEENS5_IJNS4_10UnderscoreES11_S11_EEEEENS4_18SM100_TMA_2SM_LOADENS4_14ComposedLayoutINS4_7SwizzleILi2ELi4ELi3EEENS4_18smem_ptr_flag_bitsILi8EEENSW_INS5_IJNSA_ILi8EEESG_EEENS5_IJSG_SC_EEEEEEEvNS4_8identityES14_S1E_vS1F_EENS_8epilogue10collective18CollectiveEpilogueINS1H_23Sm100TmaWarpSpecializedILi2ELi2ELi32ELb0ELb0EEEJNS5_IJSG_SF_SG_EEENS5_IJNSW_ISG_SC_EENSW_INS5_IJNSA_ILi32EEESB_EEENS5_IJSC_SG_EEEEEEEESI_SJ_SI_SJ_NS1H_6fusion15FusionCallbacksIS1L_NS1T_13LinCombEltActINS1H_6thread7SigmoidESI_fSI_fLNS_15FloatRoundStyleE2EEES1M_S1S_JEEENS4_5SM1004TMEM4LOAD26SM100_TMEM_LOAD_32dp32b32xENS4_13SM90_TMA_LOADENS15_INS16_ILi1ELi4ELi3EEES19_NSW_INS5_IJS1A_S1O_EEENS5_IJS1O_SC_EEEEEEENS4_39AutoVectorizingCopyWithAssumedAlignmentILi128EEENS4_14SM90_TMA_STOREES2A_S2C_S2C_EEEvvEEEEvNT_6ParamsE) ;  /* 0xffffff3c02687950 */ /* 0x000fea0003c3ffff */
        .weak           $__internal_3_$__cuda_sm20_rcp_rn_f32_slowpath
        .type           $__internal_3_$__cuda_sm20_rcp_rn_f32_slowpath,@function
        .size           $__internal_3_$__cuda_sm20_rcp_rn_f32_slowpath,(.L_x_331 - $__internal_3_$__cuda_sm20_rcp_rn_f32_slowpath)
$__internal_3_$__cuda_sm20_rcp_rn_f32_slowpath:
[----:B------:R-:W-:Y:S01]  /*c260*/  IMAD.SHL.U32 R54, R57, 0x2, RZ ;  /* 0x0000000239367824 */ /* 0x000fe200078e00ff */
[----:B------:R-:W-:Y:S04]  /*c270*/  BSSY.RECONVERGENT B0, `(.L_x_326) ;  /* 0x0000030000007945 */ /* 0x000fe80003800200 */
[----:B------:R-:W-:-:S04]  /*c280*/  SHF.R.U32.HI R54, RZ, 0x18, R54 ;  /* 0x00000018ff367819 */ /* 0x000fc80000011636 */
[----:B------:R-:W-:-:S13]  /*c290*/  ISETP.NE.U32.AND P0, PT, R54, RZ, PT ;  /* 0x000000ff3600720c */ /* 0x000fda0003f05070 */
[----:B------:R-:W-:Y:S05]  /*c2a0*/  @P0 BRA `(.L_x_327) ;  /* 0x0000000000280947 */ /* 0x000fea0003800000 */
[----:B------:R-:W-:-:S04]  /*c2b0*/  SHF.L.U32 R32, R57, 0x1, RZ ;  /* 0x0000000139207819 */ /* 0x000fc800000006ff */
[----:B------:R-:W-:-:S13]  /*c2c0*/  ISETP.NE.AND P0, PT, R32, RZ, PT ;  /* 0x000000ff2000720c */ /* 0x000fda0003f05270 */
[----:B------:R-:W-:Y:S01]  /*c2d0*/  @P0 FFMA R54, R57, 1.84467440737095516160e+19, RZ ;  /* 0x5f80000039360823 */ /* 0x000fe200000000ff */
[----:B------:R-:W-:Y:S08]  /*c2e0*/  @!P0 MUFU.RCP R55, R57 ;  /* 0x0000003900378308 */ /* 0x000ff00000001000 */
[----:B------:R-:W1:Y:S02]  /*c2f0*/  @P0 MUFU.RCP R32, R54 ;  /* 0x0000003600200308 */ /* 0x000e640000001000 */
[----:B-1----:R-:W-:-:S04]  /*c300*/  @P0 FFMA R54, R54, R32, -1 ;  /* 0xbf80000036360423 */ /* 0x002fc80000000020 */
[----:B------:R-:W-:-:S04]  /*c310*/  @P0 FADD.FTZ R54, -R54, -RZ ;  /* 0x800000ff36360221 */ /* 0x000fc80000010100 */
[----:B------:R-:W-:-:S04]  /*c320*/  @P0 FFMA R54, R32, R54, R32 ;  /* 0x0000003620360223 */ /* 0x000fc80000000020 */
[----:B------:R-:W-:Y:S01]  /*c330*/  @P0 FFMA R55, R54, 1.84467440737095516160e+19, RZ ;  /* 0x5f80000036370823 */ /* 0x000fe200000000ff */
[----:B------:R-:W-:Y:S05]  /*c340*/  BRA `(.L_x_328) ;  /* 0x0000000000887947 */ /* 0x000fea0003800000 */
.L_x_327:
[----:B------:R-:W-:-:S04]  /*c350*/  IADD3 R32, PT, PT, R54, -0xfd, RZ ;  /* 0xffffff0336207810 */ /* 0x000fc80007ffe0ff */
[----:B------:R-:W-:-:S13]  /*c360*/  ISETP.GT.U32.AND P0, PT, R32, 0x1, PT ;  /* 0x000000012000780c */ /* 0x000fda0003f04070 */
[----:B------:R-:W-:Y:S05]  /*c370*/  @P0 BRA `(.L_x_329) ;  /* 0x0000000000780947 */ /* 0x000fea0003800000 */
[----:B------:R-:W-:Y:S01]  /*c380*/  LOP3.LUT R55, R57, 0x7fffff, RZ, 0xc0, !PT ;  /* 0x007fffff39377812 */ /* 0x000fe200078ec0ff */
[----:B------:R-:W-:-:S03]  /*c390*/  VIADD R54, R54, 0xffffff04 ;  /* 0xffffff0436367836 */ /* 0x000fc60000000000 */
[----:B------:R-:W-:-:S04]  /*c3a0*/  LOP3.LUT R55, R55, 0x3f800000, RZ, 0xfc, !PT ;  /* 0x3f80000037377812 */ /* 0x000fc800078efcff */
[----:B------:R-:W1:Y:S02]  /*c3b0*/  MUFU.RCP R58, R55 ;  /* 0x00000037003a7308 */ /* 0x000e640000001000 */
[----:B-1----:R-:W-:-:S04]  /*c3c0*/  FFMA R55, R55, R58, -1 ;  /* 0xbf80000037377423 */ /* 0x002fc8000000003a */
[----:B------:R-:W-:-:S04]  /*c3d0*/  FADD.FTZ R55, -R55, -RZ ;  /* 0x800000ff37377221 */ /* 0x000fc80000010100 */
[CCC-:B------:R-:W-:Y:S01]  /*c3e0*/  FFMA.RM R59, R58.reuse, R55.reuse, R58.reuse ;  /* 0x000000373a3b7223 */ /* 0x1c0fe2000000403a */
[----:B------:R-:W-:-:S05]  /*c3f0*/  FFMA.RP R55, R58, R55, R58 ;  /* 0x000000373a377223 */ /* 0x000fca000000803a */
[C---:B------:R-:W-:Y:S01]  /*c400*/  FSETP.NEU.FTZ.AND P0, PT, R59.reuse, R55, PT ;  /* 0x000000373b00720b */ /* 0x040fe20003f1d000 */
[----:B------:R-:W-:Y:S01]  /*c410*/  IMAD.MOV.U32 R55, RZ, RZ, 0x3 ;  /* 0x00000003ff377424 */ /* 0x000fe200078e00ff */
[----:B------:R-:W-:Y:S02]  /*c420*/  LOP3.LUT R59, R59, 0x7fffff, RZ, 0xc0, !PT ;  /* 0x007fffff3b3b7812 */ /* 0x000fe400078ec0ff */
[----:B------:R-:W-:Y:S02]  /*c430*/  SEL R58, RZ, 0xffffffff, !P0 ;  /* 0xffffffffff3a7807 */ /* 0x000fe40004000000 */
[----:B------:R-:W-:Y:S02]  /*c440*/  SHF.L.U32 R55, R55, R32, RZ ;  /* 0x0000002037377219 */ /* 0x000fe400000006ff */
[----:B------:R-:W-:Y:S01]  /*c450*/  LOP3.LUT R59, R59, 0x800000, RZ, 0xfc, !PT ;  /* 0x008000003b3b7812 */ /* 0x000fe200078efcff */
[----:B------:R-:W-:-:S03]  /*c460*/  IMAD.MOV R58, RZ, RZ, -R58 ;  /* 0x000000ffff3a7224 */ /* 0x000fc600078e0a3a */
[----:B------:R-:W-:Y:S02]  /*c470*/  LOP3.LUT R55, R55, R59, RZ, 0xc0, !PT ;  /* 0x0000003b37377212 */ /* 0x000fe400078ec0ff */
[-C--:B------:R-:W-:Y:S02]  /*c480*/  LOP3.LUT P1, RZ, R58, R32.reuse, R59, 0xf8, !PT ;  /* 0x000000203aff7212 */ /* 0x080fe4000782f83b */
[----:B------:R-:W-:Y:S02]  /*c490*/  SHF.R.U32.HI R55, RZ, R32, R55 ;  /* 0x00000020ff377219 */ /* 0x000fe40000011637 */
[----:B------:R-:W-:Y:S02]  /*c4a0*/  SHF.R.U32.HI R54, RZ, R54, R59 ;  /* 0x00000036ff367219 */ /* 0x000fe4000001163b */
[C---:B------:R-:W-:Y:S02]  /*c4b0*/  LOP3.LUT P2, RZ, R55.reuse, 0x1, RZ, 0xc0, !PT ;  /* 0x0000000137ff7812 */ /* 0x040fe4000784c0ff */
[----:B------:R-:W-:-:S04]  /*c4c0*/  LOP3.LUT P0, RZ, R55, 0x2, RZ, 0xc0, !PT ;  /* 0x0000000237ff7812 */ /* 0x000fc8000780c0ff */
[----:B------:R-:W-:-:S04]  /*c4d0*/  PLOP3.LUT P0, PT, P2, P1, P0, 0xe0, 0x0 ;  /* 0x000000000000781c */ /* 0x000fc80001703c00 */
[----:B------:R-:W-:-:S05]  /*c4e0*/  SEL R32, RZ, 0x1, !P0 ;  /* 0x00000001ff207807 */ /* 0x000fca0004000000 */
[----:B------:R-:W-:-:S05]  /*c4f0*/  IMAD.MOV R32, RZ, RZ, -R32 ;  /* 0x000000ffff207224 */ /* 0x000fca00078e0a20 */
[----:B------:R-:W-:-:S13]  /*c500*/  ISETP.GE.AND P0, PT, R32, RZ, PT ;  /* 0x000000ff2000720c */ /* 0x000fda0003f06270 */
[----:B------:R-:W-:Y:S01]  /*c510*/  @!P0 VIADD R54, R54, 0x1 ;  /* 0x0000000136368836 */ /* 0x000fe20000000000 */
[----:B------:R-:W-:-:S13]  /*c520*/  LOP3.LUT P0, RZ, R57, 0x7fffff, RZ, 0xc0, !PT ;  /* 0x007fffff39ff7812 */ /* 0x000fda000780c0ff */
[----:B------:R-:W-:-:S05]  /*c530*/  @!P0 IMAD.SHL.U32 R54, R54, 0x2, RZ ;  /* 0x0000000236368824 */ /* 0x000fca00078e00ff */
[----:B------:R-:W-:Y:S01]  /*c540*/  LOP3.LUT R55, R54, 0x80000000, R57, 0xf8, !PT ;  /* 0x8000000036377812 */ /* 0x000fe200078ef839 */
[----:B------:R-:W-:Y:S05]  /*c550*/  BRA `(.L_x_328) ;  /* 0x0000000000047947 */ /* 0x000fea0003800000 */
.L_x_329:
[----:B------:R1:W2:Y:S02]  /*c560*/  MUFU.RCP R55, R57 ;  /* 0x0000003900377308 */ /* 0x0002a40000001000 */
.L_x_328:
[----:B------:R-:W-:Y:S05]  /*c570*/  BSYNC.RECONVERGENT B0 ;  /* 0x0000000000007941 */ /* 0x000fea0003800200 */
.L_x_326:
[----:B-1----:R-:W-:Y:S01]  /*c580*/  HFMA2 R57, -RZ, RZ, 0, 0 ;  /* 0x00000000ff397431 */ /* 0x002fe200000001ff */
[----:B--2---:R-:W-:-:S03]  /*c590*/  MOV R32, R55 ;  /* 0x0000003700207202 */ /* 0x004fc60000000f00 */
[----:B------:R-:W-:Y:S05]  /*c5a0*/  RET.REL.NODEC R56 `(_ZN7cutlass13device_kernelINS_4gemm6kernel13GemmUniversalIN4cute5tupleIJiiiiEEENS1_10collective13CollectiveMmaINS1_35MainloopSm100TmaUmmaWarpSpecializedILi26ELi2ELi4ENS5_IJNS4_1CILi2EEENSA_ILi1EEESC_EEEEENS5_IJNSA_ILi128EEESF_NSA_ILi64EEEEEENS_12float_e4m3_tENS5_IJlSC_lEEESI_SJ_NS4_8TiledMMAINS4_8MMA_AtomIJNS4_10MMA_TraitsINS4_25SM100_MMA_F8F6F4_2x1SM_SSEJSI_SI_fSF_SF_NS4_17integral_constantINS4_4UMMA5MajorELSQ_0EEESR_NSO_INSP_7ScaleInELSS_0EEEST_EEEEEENS4_6LayoutINS5_IJSC_SC_SC_EEENS5_IJNSA_ILi0EEESY_SY_EEEEENS5_IJNS4_10UnderscoreES11_S11_EEEEENS4_18SM100_TMA_2SM_LOADENS4_14ComposedLayoutINS4_7SwizzleILi2ELi4ELi3EEENS4_18smem_ptr_flag_bitsILi8EEENSW_INS5_IJNSA_ILi8EEESG_EEENS5_IJSG_SC_EEEEEEEvNS4_8identityES14_S1E_vS1F_EENS_8epilogue10collective18CollectiveEpilogueINS1H_23Sm100TmaWarpSpecializedILi2ELi2ELi32ELb0ELb0EEEJNS5_IJSG_SF_SG_EEENS5_IJNSW_ISG_SC_EENSW_INS5_IJNSA_ILi32EEESB_EEENS5_IJSC_SG_EEEEEEEESI_SJ_SI_SJ_NS1H_6fusion15FusionCallbacksIS1L_NS1T_13LinCombEltActINS1H_6thread7SigmoidESI_fSI_fLNS_15FloatRoundStyleE2EEES1M_S1S_JEEENS4_5SM1004TMEM4LOAD26SM100_TMEM_LOAD_32dp32b32xENS4_13SM90_TMA_LOADENS15_INS16_ILi1ELi4ELi3EEES19_NSW_INS5_IJS1A_S1O_EEENS5_IJS1O_SC_EEEEEEENS4_39AutoVectorizingCopyWithAssumedAlignmentILi128EEENS4_14SM90_TMA_STOREES2A_S2C_S2C_EEEvvEEEEvNT_6ParamsE) ;  /* 0xffffff3838947950 */ /* 0x000fea0003c3ffff */
.L_x_330:
[----:B------:R-:W-:-:S00]  /*c5b0*/  BRA `(.L_x_330) ;  /* 0xfffffffc00fc7947 */ /* 0x000fc0000383ffff */
[----:B------:R-:W-:-:S00]  /*c5c0*/  NOP ;  /* 0x0000000000007918 */ /* 0x000fc00000000000 */
        /* <DEDUP_REMOVED lines=11> */
.L_x_331:


//--------------------- .nv.global.init           --------------------------
	.section	.nv.global.init,"aw",@progbits
.nv.global.init:
	.type		$str$27,@object
	.size		$str$27,($str$28 - $str$27)
$str$27:
        /*0000*/ 	.byte	0x28, 0x61, 0x64, 0x64, 0x72, 0x65, 0x73, 0x73, 0x20, 0x26, 0x20, 0x6d, 0x61, 0x73, 0x6b, 0x29
        /*0010*/ 	.byte	0x20, 0x3d, 0x3d, 0x20, 0x30, 0x00
	.type		$str$28,@object
	.size		$str$28,($str$26 - $str$28)
$str$28:
        /*0016*/ 	.byte	0x2f, 0x74, 0x6d, 0x70, 0x2f, 0x63, 0x75, 0x74, 0x6c, 0x61, 0x73, 0x73, 0x5f, 0x73, 0x77, 0x65
        /*0026*/ 	.byte	0x65, 0x70, 0x5f, 0x73, 0x72, 0x63, 0x2f, 0x69, 0x6e, 0x63, 0x6c, 0x75, 0x64, 0x65, 0x2f, 0x63
        /*0036*/ 	.byte	0x75, 0x74, 0x65, 0x2f, 0x70, 0x6f, 0x69, 0x6e, 0x74, 0x65, 0x72, 0x5f, 0x66, 0x6c, 0x61, 0x67
        /*0046*/ 	.byte	0x67, 0x65, 0x64, 0x2e, 0x68, 0x70, 0x70, 0x00
	.type		$str$26,@object
	.size		$str$26,($str$25 - $str$26)
$str$26:
        /*004e*/ 	.byte	0x2f, 0x74, 0x6d, 0x70, 0x2f, 0x63, 0x75, 0x74, 0x6c, 0x61, 0x73, 0x73, 0x5f, 0x73, 0x77, 0x65
        /*005e*/ 	.byte	0x65, 0x70, 0x5f, 0x73, 0x72, 0x63, 0x2f, 0x69, 0x6e, 0x63, 0x6c, 0x75, 0x64, 0x65, 0x2f, 0x63
        /*006e*/ 	.byte	0x75, 0x74, 0x65, 0x2f, 0x61, 0x74, 0x6f, 0x6d, 0x2f, 0x63, 0x6f, 0x70, 0x79, 0x5f, 0x74, 0x72
        /*007e*/ 	.byte	0x61, 0x69, 0x74, 0x73, 0x5f, 0x73, 0x6d, 0x31, 0x30, 0x30, 0x2e, 0x68, 0x70, 0x70, 0x00
	.type		$str$25,@object
	.size		$str$25,(__unnamed_1 - $str$25)
$str$25:
        /*008d*/ 	.byte	0x28, 0x28, 0x75, 0x69, 0x6e, 0x74, 0x33, 0x32, 0x5f, 0x74, 0x28, 0x74, 0x68, 0x72, 0x65, 0x61
        /*009d*/ 	.byte	0x64, 0x49, 0x64, 0x78, 0x2e, 0x78, 0x29, 0x20, 0x2f, 0x20, 0x33, 0x32, 0x29, 0x20, 0x25, 0x20
        /*00ad*/ 	.byte	0x34, 0x29, 0x20, 0x3d, 0x3d, 0x20, 0x28, 0x28, 0x28, 0x74, 0x6d, 0x65, 0x6d, 0x5f, 0x61, 0x64
        /*00bd*/ 	.byte	0x64, 0x72, 0x20, 0x3e, 0x3e, 0x20, 0x31, 0x36, 0x29, 0x20, 0x2f, 0x20, 0x33, 0x32, 0x29, 0x20
        /*00cd*/ 	.byte	0x25, 0x20, 0x34, 0x29, 0x00
	.type		__unnamed_1,@object
	.size		__unnamed_1,(__unnamed_2 - __unnamed_1)
__unnamed_1:
        /*00d2*/ 	.byte	0x61, 0x75, 0x74, 0x6f, 0x20, 0x63, 0x75, 0x74, 0x65, 0x3a, 0x3a, 0x61, 0x73, 0x5f, 0x70, 0x6f
        /* <DEDUP_REMOVED lines=24> */
        /*0262*/ 	.byte	0x3a, 0x3a, 0x43, 0x3c, 0x34, 0x30, 0x39, 0x36, 0x3e, 0x3e, 0x3e, 0x3e, 0x5d, 0x00
	.type		__unnamed_2,@object
	.size		__unnamed_2,(.L_2 - __unnamed_2)
__unnamed_2:
        /* <DEDUP_REMOVED lines=40> */
        /*04f0*/ 	.byte	0x74, 0x65, 0x3a, 0x3a, 0x43, 0x3c, 0x30, 0x3e, 0x3e, 0x3e, 0x3e, 0x5d, 0x00
.L_2:


//--------------------- .nv.shared._ZN7cutlass13device_kernelINS_4gemm6kernel13GemmUniversalIN4cute5tupleIJiiiiEEENS1_10collective13CollectiveMmaINS1_35MainloopSm100TmaUmmaWarpSpecializedILi26ELi2ELi4ENS5_IJNS4_1CILi2EEENSA_ILi1EEESC_EEEEENS5_IJNSA_ILi128EEESF_NSA_ILi64EEEEEENS_12float_e4m3_tENS5_IJlSC_lEEESI_SJ_NS4_8TiledMMAINS4_8MMA_AtomIJNS4_10MMA_TraitsINS4_25SM100_MMA_F8F6F4_2x1SM_SSEJSI_SI_fSF_SF_NS4_17integral_constantINS4_4UMMA5MajorELSQ_0EEESR_NSO_INSP_7ScaleInELSS_0EEEST_EEEEEENS4_6LayoutINS5_IJSC_SC_SC_EEENS5_IJNSA_ILi0EEESY_SY_EEEEENS5_IJNS4_10UnderscoreES11_S11_EEEEENS4_18SM100_TMA_2SM_LOADENS4_14ComposedLayoutINS4_7SwizzleILi2ELi4ELi3EEENS4_18smem_ptr_flag_bitsILi8EEENSW_INS5_IJNSA_ILi8EEESG_EEENS5_IJSG_SC_EEEEEEEvNS4_8identityES14_S1E_vS1F_EENS_8epilogue10collective18CollectiveEpilogueINS1H_23Sm100TmaWarpSpecializedILi2ELi2ELi32ELb0ELb0EEEJNS5_IJSG_SF_SG_EEENS5_IJNSW_ISG_SC_EENSW_INS5_IJNSA_ILi32EEESB_EEENS5_IJSC_SG_EEEEEEEESI_SJ_SI_SJ_NS1H_6fusion15FusionCallbacksIS1L_NS1T_13LinCombEltActINS1H_6thread7SigmoidESI_fSI_fLNS_15FloatRoundStyleE2EEES1M_S1S_JEEENS4_5SM1004TMEM4LOAD26SM100_TMEM_LOAD_32dp32b32xENS4_13SM90_TMA_LOADENS15_INS16_ILi1ELi4ELi3EEES19_NSW_INS5_IJS1A_S1O_EEENS5_IJS1O_SC_EEEEEEENS4_39AutoVectorizingCopyWithAssumedAlignmentILi128EEENS4_14SM90_TMA_STOREES2A_S2C_S2C_EEEvvEEEEvNT_6ParamsE --------------------------
	.section	.nv.shared._ZN7cutlass13device_kernelINS_4gemm6kernel13GemmUniversalIN4cute5tupleIJiiiiEEENS1_10collective13CollectiveMmaINS1_35MainloopSm100TmaUmmaWarpSpecializedILi26ELi2ELi4ENS5_IJNS4_1CILi2EEENSA_ILi1EEESC_EEEEENS5_IJNSA_ILi128EEESF_NSA_ILi64EEEEEENS_12float_e4m3_tENS5_IJlSC_lEEESI_SJ_NS4_8TiledMMAINS4_8MMA_AtomIJNS4_10MMA_TraitsINS4_25SM100_MMA_F8F6F4_2x1SM_SSEJSI_SI_fSF_SF_NS4_17integral_constantINS4_4UMMA5MajorELSQ_0EEESR_NSO_INSP_7ScaleInELSS_0EEEST_EEEEEENS4_6LayoutINS5_IJSC_SC_SC_EEENS5_IJNSA_ILi0EEESY_SY_EEEEENS5_IJNS4_10UnderscoreES11_S11_EEEEENS4_18SM100_TMA_2SM_LOADENS4_14ComposedLayoutINS4_7SwizzleILi2ELi4ELi3EEENS4_18smem_ptr_flag_bitsILi8EEENSW_INS5_IJNSA_ILi8EEESG_EEENS5_IJSG_SC_EEEEEEEvNS4_8identityES14_S1E_vS1F_EENS_8epilogue10collective18CollectiveEpilogueINS1H_23Sm100TmaWarpSpecializedILi2ELi2ELi32ELb0ELb0EEEJNS5_IJSG_SF_SG_EEENS5_IJNSW_ISG_SC_EENSW_INS5_IJNSA_ILi32EEESB_EEENS5_IJSC_SG_EEEEEEEESI_SJ_SI_SJ_NS1H_6fusion15FusionCallbacksIS1L_NS1T_13LinCombEltActINS1H_6thread7SigmoidESI_fSI_fLNS_15FloatRoundStyleE2EEES1M_S1S_JEEENS4_5SM1004TMEM4LOAD26SM100_TMEM_LOAD_32dp32b32xENS4_13SM90_TMA_LOADENS15_INS16_ILi1ELi4ELi3EEES19_NSW_INS5_IJS1A_S1O_EEENS5_IJS1O_SC_EEEEEEENS4_39AutoVectorizingCopyWithAssumedAlignmentILi128EEENS4_14SM90_TMA_STOREES2A_S2C_S2C_EEEvvEEEEvNT_6ParamsE,"aw",@nobits
	.sectionflags	@""
	.align	16
	.zero		1024


//--------------------- .nv.shared.reserved.0     --------------------------
	.section	.nv.shared.reserved.0,"aw",@nobits
	.weak		__nv_reservedSMEM_offset_0_alias
	.size		__nv_reservedSMEM_offset_0_alias, 0, 64
	.other		__nv_reservedSMEM_offset_0_alias,@"STO_CUDA_RESERVED_SHARED STV_DEFAULT"
__nv_reservedSMEM_offset_0_alias:
	.zero		0
.nv.shared.reserved.0:
	.zero		64
	.weak		__nv_reservedSMEM_tcgen05_partition
	.type		__nv_reservedSMEM_tcgen05_partition,@object
	.size		__nv_reservedSMEM_tcgen05_partition,(.L_0 - __nv_reservedSMEM_tcgen05_partition)
__nv_reservedSMEM_tcgen05_partition:
	.zero		32
.L_0:


//--------------------- .nv.global                --------------------------
	.section	.nv.global,"aw",@nobits
.nv.global:
	.type		_ZN39_INTERNAL_e2159d51_4_k_cu_a92080d4_39194cute1_E,@object
	.size		_ZN39_INTERNAL_e2159d51_4_k_cu_a92080d4_39194cute1_E,(_ZN39_INTERNAL_e2159d51_4_k_cu_a92080d4_39194cuda3std3__45__cpo6cbeginE - _ZN39_INTERNAL_e2159d51_4_k_cu_a92080d4_39194cute1_E)
_ZN39_INTERNAL_e2159d51_4_k_cu_a92080d4_39194cute1_E:
	.zero		1
	.type		_ZN39_INTERNAL_e2159d51_4_k_cu_a92080d4_39194cuda3std3__45__cpo6cbeginE,@object
	.size		_ZN39_INTERNAL_e2159d51_4_k_cu_a92080d4_39194cuda3std3__45__cpo6cbeginE,(_ZN39_INTERNAL_e2159d51_4_k_cu_a92080d4_39194cuda3std3__48in_placeE - _ZN39_INTERNAL_e2159d51_4_k_cu_a92080d4_39194cuda3std3__45__cpo6cbeginE)
_ZN39_INTERNAL_e2159d51_4_k_cu_a92080d4_39194cuda3std3__45__cpo6cbeginE:
	.zero		1
	.type		_ZN39_INTERNAL_e2159d51_4_k_cu_a92080d4_39194cuda3std3__48in_placeE,@object
	.size		_ZN39_INTERNAL_e2159d51_4_k_cu_a92080d4_39194cuda3std3__48in_placeE,(_ZN39_INTERNAL_e2159d51_4_k_cu_a92080d4_39194cuda3std6ranges3__45__cpo9iter_moveE - _ZN39_INTERNAL_e2159d51_4_k_cu_a92080d4_39194cuda3std3__48in_placeE)
_ZN39_INTERNAL_e2159d51_4_k_cu_a92080d4_39194cuda3std3__48in_placeE:
	.zero		1
	.type		_ZN39_INTERNAL_e2159d51_4_k_cu_a92080d4_39194cuda3std6ranges3__45__cpo9iter_moveE,@object
	.size		_ZN39_INTERNAL_e2159d51_4_k_cu_a92080d4_39194cuda3std6ranges3__45__cpo9iter_moveE,(_ZN39_INTERNAL_e2159d51_4_k_cu_a92080d4_39194cuda3std3__45__cpo5beginE - _ZN39_INTERNAL_e2159d51_4_k_cu_a92080d4_39194cuda3std6ranges3__45__cpo9iter_moveE)
_ZN39_INTERNAL_e2159d51_4_k_cu_a92080d4_39194cuda3std6ranges3__45__cpo9iter_moveE:
	.zero		1
	.type		_ZN39_INTERNAL_e2159d51_4_k_cu_a92080d4_39194cuda3std3__45__cpo5beginE,@object
	.size		_ZN39_INTERNAL_e2159d51_4_k_cu_a92080d4_39194cuda3std3__45__cpo5beginE,(_ZN39_INTERNAL_e2159d51_4_k_cu_a92080d4_39194cuda3std3__441_GLOBAL__N__e2159d51_4_k_cu_a92080d4_39196ignoreE - _ZN39_INTERNAL_e2159d51_4_k_cu_a92080d4_39194cuda3std3__45__cpo5beginE)
_ZN39_INTERNAL_e2159d51_4_k_cu_a92080d4_39194cuda3std3__45__cpo5beginE:
	.zero		1
	.type		_ZN39_INTERNAL_e2159d51_4_k_cu_a92080d4_39194cuda3std3__441_GLOBAL__N__e2159d51_4_k_cu_a92080d4_39196ignoreE,@object
	.size		_ZN39_INTERNAL_e2159d51_4_k_cu_a92080d4_39194cuda3std3__441_GLOBAL__N__e2159d51_4_k_cu_a92080d4_39196ignoreE,(_ZN39_INTERNAL_e2159d51_4_k_cu_a92080d4_39194cute7productE - _ZN39_INTERNAL_e2159d51_4_k_cu_a92080d4_39194cuda3std3__441_GLOBAL__N__e2159d51_4_k_cu_a92080d4_39196ignoreE)
_ZN39_INTERNAL_e2159d51_4_k_cu_a92080d4_39194cuda3std3__441_GLOBAL__N__e2159d51_4_k_cu_a92080d4_39196ignoreE:
	.zero		1
	.type		_ZN39_INTERNAL_e2159d51_4_k_cu_a92080d4_39194cute7productE,@object
	.size		_ZN39_INTERNAL_e2159d51_4_k_cu_a92080d4_39194cute7productE,(_ZN39_INTERNAL_e2159d51_4_k_cu_a92080d4_39194cuda3std3__45__cpo3endE - _ZN39_INTERNAL_e2159d51_4_k_cu_a92080d4_39194cute7productE)
_ZN39_INTERNAL_e2159d51_4_k_cu_a92080d4_39194cute7productE:
	.zero		1
	.type		_ZN39_INTERNAL_e2159d51_4_k_cu_a92080d4_39194cuda3std3__45__cpo3endE,@object
	.size		_ZN39_INTERNAL_e2159d51_4_k_cu_a92080d4_39194cuda3std3__45__cpo3endE,(_ZN39_INTERNAL_e2159d51_4_k_cu_a92080d4_39194cuda3std3__419piecewise_constructE - _ZN39_INTERNAL_e2159d51_4_k_cu_a92080d4_39194cuda3std3__45__cpo3endE)
_ZN39_INTERNAL_e2159d51_4_k_cu_a92080d4_39194cuda3std3__45__cpo3endE:
	.zero		1
	.type		_ZN39_INTERNAL_e2159d51_4_k_cu_a92080d4_39194cuda3std3__419piecewise_constructE,@object
	.size		_ZN39_INTERNAL_e2159d51_4_k_cu_a92080d4_39194cuda3std3__419piecewise_constructE,(_ZN39_INTERNAL_e2159d51_4_k_cu_a92080d4_39194cuda3std3__45__cpo4cendE - _ZN39_INTERNAL_e2159d51_4_k_cu_a92080d4_39194cuda3std3__419piecewise_constructE)
_ZN39_INTERNAL_e2159d51_4_k_cu_a92080d4_39194cuda3std3__419piecewise_constructE:
	.zero		1
	.type		_ZN39_INTERNAL_e2159d51_4_k_cu_a92080d4_39194cuda3std3__45__cpo4cendE,@object
	.size		_ZN39_INTERNAL_e2159d51_4_k_cu_a92080d4_39194cuda3std3__45__cpo4cendE,(_ZN39_INTERNAL_e2159d51_4_k_cu_a92080d4_39194cuda3std6ranges3__45__cpo4swapE - _ZN39_INTERNAL_e2159d51_4_k_cu_a92080d4_39194cuda3std3__45__cpo4cendE)
_ZN39_INTERNAL_e2159d51_4_k_cu_a92080d4_39194cuda3std3__45__cpo4cendE:
	.zero		1
	.type		_ZN39_INTERNAL_e2159d51_4_k_cu_a92080d4_39194cuda3std6ranges3__45__cpo4swapE,@object
	.size		_ZN39_INTERNAL_e2159d51_4_k_cu_a92080d4_39194cuda3std6ranges3__45__cpo4swapE,(.L_10 - _ZN39_INTERNAL_e2159d51_4_k_cu_a92080d4_39194cuda3std6ranges3__45__cpo4swapE)
_ZN39_INTERNAL_e2159d51_4_k_cu_a92080d4_39194cuda3std6ranges3__45__cpo4swapE:
	.zero		1
.L_10:


//--------------------- .nv.constant0._ZN7cutlass13device_kernelINS_4gemm6kernel13GemmUniversalIN4cute5tupleIJiiiiEEENS1_10collective13CollectiveMmaINS1_35MainloopSm100TmaUmmaWarpSpecializedILi26ELi2ELi4ENS5_IJNS4_1CILi2EEENSA_ILi1EEESC_EEEEENS5_IJNSA_ILi128EEESF_NSA_ILi64EEEEEENS_12float_e4m3_tENS5_IJlSC_lEEESI_SJ_NS4_8TiledMMAINS4_8MMA_AtomIJNS4_10MMA_TraitsINS4_25SM100_MMA_F8F6F4_2x1SM_SSEJSI_SI_fSF_SF_NS4_17integral_constantINS4_4UMMA5MajorELSQ_0EEESR_NSO_INSP_7ScaleInELSS_0EEEST_EEEEEENS4_6LayoutINS5_IJSC_SC_SC_EEENS5_IJNSA_ILi0EEESY_SY_EEEEENS5_IJNS4_10UnderscoreES11_S11_EEEEENS4_18SM100_TMA_2SM_LOADENS4_14ComposedLayoutINS4_7SwizzleILi2ELi4ELi3EEENS4_18smem_ptr_flag_bitsILi8EEENSW_INS5_IJNSA_ILi8EEESG_EEENS5_IJSG_SC_EEEEEEEvNS4_8identityES14_S1E_vS1F_EENS_8epilogue10collective18CollectiveEpilogueINS1H_23Sm100TmaWarpSpecializedILi2ELi2ELi32ELb0ELb0EEEJNS5_IJSG_SF_SG_EEENS5_IJNSW_ISG_SC_EENSW_INS5_IJNSA_ILi32EEESB_EEENS5_IJSC_SG_EEEEEEEESI_SJ_SI_SJ_NS1H_6fusion15FusionCallbacksIS1L_NS1T_13LinCombEltActINS1H_6thread7SigmoidESI_fSI_fLNS_15FloatRoundStyleE2EEES1M_S1S_JEEENS4_5SM1004TMEM4LOAD26SM100_TMEM_LOAD_32dp32b32xENS4_13SM90_TMA_LOADENS15_INS16_ILi1ELi4ELi3EEES19_NSW_INS5_IJS1A_S1O_EEENS5_IJS1O_SC_EEEEEEENS4_39AutoVectorizingCopyWithAssumedAlignmentILi128EEENS4_14SM90_TMA_STOREES2A_S2C_S2C_EEEvvEEEEvNT_6ParamsE --------------------------
	.section	.nv.constant0._ZN7cutlass13device_kernelINS_4gemm6kernel13GemmUniversalIN4cute5tupleIJiiiiEEENS1_10collective13CollectiveMmaINS1_35MainloopSm100TmaUmmaWarpSpecializedILi26ELi2ELi4ENS5_IJNS4_1CILi2EEENSA_ILi1EEESC_EEEEENS5_IJNSA_ILi128EEESF_NSA_ILi64EEEEEENS_12float_e4m3_tENS5_IJlSC_lEEESI_SJ_NS4_8TiledMMAINS4_8MMA_AtomIJNS4_10MMA_TraitsINS4_25SM100_MMA_F8F6F4_2x1SM_SSEJSI_SI_fSF_SF_NS4_17integral_constantINS4_4UMMA5MajorELSQ_0EEESR_NSO_INSP_7ScaleInELSS_0EEEST_EEEEEENS4_6LayoutINS5_IJSC_SC_SC_EEENS5_IJNSA_ILi0EEESY_SY_EEEEENS5_IJNS4_10UnderscoreES11_S11_EEEEENS4_18SM100_TMA_2SM_LOADENS4_14ComposedLayoutINS4_7SwizzleILi2ELi4ELi3EEENS4_18smem_ptr_flag_bitsILi8EEENSW_INS5_IJNSA_ILi8EEESG_EEENS5_IJSG_SC_EEEEEEEvNS4_8identityES14_S1E_vS1F_EENS_8epilogue10collective18CollectiveEpilogueINS1H_23Sm100TmaWarpSpecializedILi2ELi2ELi32ELb0ELb0EEEJNS5_IJSG_SF_SG_EEENS5_IJNSW_ISG_SC_EENSW_INS5_IJNSA_ILi32EEESB_EEENS5_IJSC_SG_EEEEEEEESI_SJ_SI_SJ_NS1H_6fusion15FusionCallbacksIS1L_NS1T_13LinCombEltActINS1H_6thread7SigmoidESI_fSI_fLNS_15FloatRoundStyleE2EEES1M_S1S_JEEENS4_5SM1004TMEM4LOAD26SM100_TMEM_LOAD_32dp32b32xENS4_13SM90_TMA_LOADENS15_INS16_ILi1ELi4ELi3EEES19_NSW_INS5_IJS1A_S1O_EEENS5_IJS1O_SC_EEEEEEENS4_39AutoVectorizingCopyWithAssumedAlignmentILi128EEENS4_14SM90_TMA_STOREES2A_S2C_S2C_EEEvvEEEEvNT_6ParamsE,"a",@progbits
	.sectionflags	@""
	.align	4
.nv.constant0._ZN7cutlass13device_kernelINS_4gemm6kernel13GemmUniversalIN4cute5tupleIJiiiiEEENS1_10collective13CollectiveMmaINS1_35MainloopSm100TmaUmmaWarpSpecializedILi26ELi2ELi4ENS5_IJNS4_1CILi2EEENSA_ILi1EEESC_EEEEENS5_IJNSA_ILi128EEESF_NSA_ILi64EEEEEENS_12float_e4m3_tENS5_IJlSC_lEEESI_SJ_NS4_8TiledMMAINS4_8MMA_AtomIJNS4_10MMA_TraitsINS4_25SM100_MMA_F8F6F4_2x1SM_SSEJSI_SI_fSF_SF_NS4_17integral_constantINS4_4UMMA5MajorELSQ_0EEESR_NSO_INSP_7ScaleInELSS_0EEEST_EEEEEENS4_6LayoutINS5_IJSC_SC_SC_EEENS5_IJNSA_ILi0EEESY_SY_EEEEENS5_IJNS4_10UnderscoreES11_S11_EEEEENS4_18SM100_TMA_2SM_LOADENS4_14ComposedLayoutINS4_7SwizzleILi2ELi4ELi3EEENS4_18smem_ptr_flag_bitsILi8EEENSW_INS5_IJNSA_ILi8EEESG_EEENS5_IJSG_SC_EEEEEEEvNS4_8identityES14_S1E_vS1F_EENS_8epilogue10collective18CollectiveEpilogueINS1H_23Sm100TmaWarpSpecializedILi2ELi2ELi32ELb0ELb0EEEJNS5_IJSG_SF_SG_EEENS5_IJNSW_ISG_SC_EENSW_INS5_IJNSA_ILi32EEESB_EEENS5_IJSC_SG_EEEEEEEESI_SJ_SI_SJ_NS1H_6fusion15FusionCallbacksIS1L_NS1T_13LinCombEltActINS1H_6thread7SigmoidESI_fSI_fLNS_15FloatRoundStyleE2EEES1M_S1S_JEEENS4_5SM1004TMEM4LOAD26SM100_TMEM_LOAD_32dp32b32xENS4_13SM90_TMA_LOADENS15_INS16_ILi1ELi4ELi3EEES19_NSW_INS5_IJS1A_S1O_EEENS5_IJS1O_SC_EEEEEEENS4_39AutoVectorizingCopyWithAssumedAlignmentILi128EEENS4_14SM90_TMA_STOREES2A_S2C_S2C_EEEvvEEEEvNT_6ParamsE:
	.zero		2944


//--------------------- SYMBOLS --------------------------

	.type		.nv.reservedSmem.offset0,@object
	.size		.nv.reservedSmem.offset0,0x4
	.type		.nv.reservedSmem.cap,@object
	.size		.nv.reservedSmem.cap,0x4
	.type		__assertfail,@function
